







.version 6.4
.target sm_30
.address_size 64














.visible .entry _Z11srad_cuda_1PfS_S_S_S_S_iif(
.param .u64 _Z11srad_cuda_1PfS_S_S_S_S_iif_param_0,
.param .u64 _Z11srad_cuda_1PfS_S_S_S_S_iif_param_1,
.param .u64 _Z11srad_cuda_1PfS_S_S_S_S_iif_param_2,
.param .u64 _Z11srad_cuda_1PfS_S_S_S_S_iif_param_3,
.param .u64 _Z11srad_cuda_1PfS_S_S_S_S_iif_param_4,
.param .u64 _Z11srad_cuda_1PfS_S_S_S_S_iif_param_5,
.param .u32 _Z11srad_cuda_1PfS_S_S_S_S_iif_param_6,
.param .u32 _Z11srad_cuda_1PfS_S_S_S_S_iif_param_7,
.param .f32 _Z11srad_cuda_1PfS_S_S_S_S_iif_param_8
)
{
.reg .pred %p<21>;
.reg .f32 %f<41>;
.reg .b32 %r<225>;
.reg .f64 %fd<10>;
.reg .b64 %rd<41>;

	.shared .align 4 .b8 _ZZ11srad_cuda_1PfS_S_S_S_S_iifE4temp[1024];

	.shared .align 4 .b8 _ZZ11srad_cuda_1PfS_S_S_S_S_iifE11temp_result[1024];

	.shared .align 4 .b8 _ZZ11srad_cuda_1PfS_S_S_S_S_iifE5north[1024];

	.shared .align 4 .b8 _ZZ11srad_cuda_1PfS_S_S_S_S_iifE5south[1024];

	.shared .align 4 .b8 _ZZ11srad_cuda_1PfS_S_S_S_S_iifE4east[1024];

	.shared .align 4 .b8 _ZZ11srad_cuda_1PfS_S_S_S_S_iifE4west[1024];

ld.param.u64 %rd1, [_Z11srad_cuda_1PfS_S_S_S_S_iif_param_0];
ld.param.u64 %rd2, [_Z11srad_cuda_1PfS_S_S_S_S_iif_param_1];
ld.param.u64 %rd3, [_Z11srad_cuda_1PfS_S_S_S_S_iif_param_2];
ld.param.u64 %rd4, [_Z11srad_cuda_1PfS_S_S_S_S_iif_param_3];
ld.param.u64 %rd5, [_Z11srad_cuda_1PfS_S_S_S_S_iif_param_4];
ld.param.u64 %rd6, [_Z11srad_cuda_1PfS_S_S_S_S_iif_param_5];
ld.param.u32 %r36, [_Z11srad_cuda_1PfS_S_S_S_S_iif_param_6];
ld.param.f32 %f7, [_Z11srad_cuda_1PfS_S_S_S_S_iif_param_8];
cvta.to.global.u64 %rd7, %rd5;
shl.b32 %r37, %r36, 4;
mov.u32 %r38, %ctaid.y;
mov.u32 %r39, %ctaid.x;
shl.b32 %r40, %r39, 4;
mad.lo.s32 %r41, %r38, %r37, %r40;
mov.u32 %r42, %tid.y;
mad.lo.s32 %r43, %r42, %r36, %r41;
mov.u32 %r44, %tid.x;
add.s32 %r1, %r43, %r44;
sub.s32 %r45, %r44, %r36;
add.s32 %r46, %r45, %r41;
add.s32 %r47, %r44, %r37;
add.s32 %r48, %r47, %r41;
mul.wide.s32 %rd8, %r46, 4;
add.s64 %rd9, %rd7, %rd8;
ld.global.f32 %f8, [%rd9];
shl.b32 %r49, %r42, 6;
mov.u32 %r50, _ZZ11srad_cuda_1PfS_S_S_S_S_iifE5north;
add.s32 %r51, %r50, %r49;
shl.b32 %r52, %r44, 2;
add.s32 %r221, %r51, %r52;
st.shared.f32 [%r221], %f8;
mul.wide.s32 %rd10, %r48, 4;
add.s64 %rd11, %rd7, %rd10;
ld.global.f32 %f9, [%rd11];
mov.u32 %r54, _ZZ11srad_cuda_1PfS_S_S_S_S_iifE5south;
add.s32 %r55, %r54, %r49;
add.s32 %r56, %r55, %r52;
st.shared.f32 [%r56], %f9;
setp.eq.s32	%p1, %r38, 0;
@%p1 bra BB0_3;

mov.u32 %r57, %nctaid.y;
add.s32 %r58, %r57, -1;
setp.ne.s32	%p2, %r38, %r58;
@%p2 bra BB0_4;

mad.lo.s32 %r61, %r36, 15, %r44;
add.s32 %r67, %r61, %r41;
mul.wide.u32 %rd13, %r67, 4;
add.s64 %rd14, %rd7, %rd13;
ld.global.f32 %f10, [%rd14];
st.shared.f32 [%r56], %f10;
bra.uni BB0_4;

BB0_3:
add.s32 %r77, %r44, %r40;
mul.wide.s32 %rd16, %r77, 4;
add.s64 %rd17, %rd7, %rd16;
ld.global.f32 %f11, [%rd17];
add.s32 %r83, %r51, %r52;
st.shared.f32 [%r83], %f11;

BB0_4:
bar.sync 0;
add.s32 %r91, %r43, -1;
mul.wide.s32 %rd19, %r91, 4;
add.s64 %rd20, %rd7, %rd19;
ld.global.f32 %f12, [%rd20];
mov.u32 %r94, _ZZ11srad_cuda_1PfS_S_S_S_S_iifE4west;
add.s32 %r95, %r94, %r49;
add.s32 %r222, %r95, %r52;
ld.global.f32 %f13, [%rd20+68];
st.shared.f32 [%r222], %f12;
mov.u32 %r97, _ZZ11srad_cuda_1PfS_S_S_S_S_iifE4east;
add.s32 %r98, %r97, %r49;
add.s32 %r3, %r98, %r52;
st.shared.f32 [%r3], %f13;
setp.eq.s32	%p3, %r39, 0;
@%p3 bra BB0_7;

mov.u32 %r4, %nctaid.x;
add.s32 %r99, %r4, -1;
setp.ne.s32	%p4, %r39, %r99;
@%p4 bra BB0_8;

shl.b32 %r101, %r4, 4;
mul.lo.s32 %r105, %r42, %r36;
mad.lo.s32 %r106, %r38, %r37, %r105;
add.s32 %r107, %r106, %r101;
add.s32 %r108, %r107, -1;
mul.wide.u32 %rd22, %r108, 4;
add.s64 %rd23, %rd7, %rd22;
ld.global.f32 %f14, [%rd23];
st.shared.f32 [%r3], %f14;
bra.uni BB0_8;

BB0_7:
mul.lo.s32 %r111, %r36, %r38;
shl.b32 %r112, %r111, 4;
mad.lo.s32 %r113, %r42, %r36, %r112;
mul.wide.s32 %rd25, %r113, 4;
add.s64 %rd26, %rd7, %rd25;
ld.global.f32 %f15, [%rd26];
st.shared.f32 [%r222], %f15;

BB0_8:
bar.sync 0;
mul.wide.s32 %rd28, %r1, 4;
add.s64 %rd29, %rd7, %rd28;
ld.global.f32 %f16, [%rd29];
mov.u32 %r115, _ZZ11srad_cuda_1PfS_S_S_S_S_iifE4temp;
add.s32 %r116, %r115, %r49;
add.s32 %r7, %r116, %r52;
st.shared.f32 [%r7], %f16;
bar.sync 0;
ld.shared.f32 %f1, [%r7];
or.b32 %r118, %r42, %r44;
setp.eq.s32	%p5, %r118, 0;
@%p5 bra BB0_24;

setp.eq.s32	%p6, %r42, 0;
setp.eq.s32	%p7, %r44, 15;
and.pred %p8, %p6, %p7;
add.s32 %r224, %r115, 124;
add.s32 %r223, %r97, 60;
add.s32 %r222, %r115, 56;
add.s32 %r221, %r50, 60;
@%p8 bra BB0_25;

setp.eq.s32	%p10, %r42, 15;
and.pred %p11, %p10, %p7;
add.s32 %r224, %r54, 1020;
add.s32 %r223, %r97, 1020;
add.s32 %r222, %r115, 1016;
add.s32 %r221, %r115, 956;
@%p11 bra BB0_25;

setp.eq.s32	%p13, %r44, 0;
and.pred %p14, %p10, %p13;
add.s32 %r224, %r54, 960;
add.s32 %r223, %r115, 964;
add.s32 %r222, %r94, 960;
add.s32 %r221, %r115, 896;
@%p14 bra BB0_25;

@%p6 bra BB0_23;

@%p7 bra BB0_21;
bra.uni BB0_14;

BB0_21:
add.s32 %r224, %r116, 124;
add.s32 %r222, %r116, 56;
add.s32 %r223, %r98, 60;
bra.uni BB0_22;

BB0_24:
add.s32 %r224, %r7, 64;
add.s32 %r223, %r7, 4;

BB0_25:
ld.shared.f32 %f17, [%r224];
sub.f32 %f2, %f17, %f1;
ld.shared.f32 %f18, [%r223];
sub.f32 %f3, %f18, %f1;
ld.shared.f32 %f19, [%r222];
sub.f32 %f4, %f19, %f1;
ld.shared.f32 %f20, [%r221];
sub.f32 %f5, %f20, %f1;
mul.f32 %f21, %f5, %f5;
fma.rn.f32 %f22, %f2, %f2, %f21;
fma.rn.f32 %f23, %f4, %f4, %f22;
fma.rn.f32 %f24, %f3, %f3, %f23;
mul.f32 %f25, %f1, %f1;
div.rn.f32 %f26, %f24, %f25;
add.f32 %f27, %f2, %f5;
add.f32 %f28, %f4, %f27;
add.f32 %f29, %f3, %f28;
div.rn.f32 %f30, %f29, %f1;
cvt.f64.f32	%fd1, %f26;
mul.f32 %f31, %f30, %f30;
cvt.f64.f32	%fd2, %f31;
mul.f64 %fd3, %fd2, 0dBFB0000000000000;
fma.rn.f64 %fd4, %fd1, 0d3FE0000000000000, %fd3;
cvt.rn.f32.f64	%f32, %fd4;
cvt.f64.f32	%fd5, %f30;
fma.rn.f64 %fd6, %fd5, 0d3FD0000000000000, 0d3FF0000000000000;
cvt.rn.f32.f64	%f33, %fd6;
mul.f32 %f34, %f33, %f33;
div.rn.f32 %f35, %f32, %f34;
sub.f32 %f36, %f35, %f7;
add.f32 %f37, %f7, 0f3F800000;
mul.f32 %f38, %f37, %f7;
div.rn.f32 %f39, %f36, %f38;
cvt.f64.f32	%fd7, %f39;
add.f64 %fd8, %fd7, 0d3FF0000000000000;
rcp.rn.f64 %fd9, %fd8;
cvt.rn.f32.f64	%f6, %fd9;
setp.lt.f32	%p19, %f6, 0f00000000;
mov.u32 %r210, _ZZ11srad_cuda_1PfS_S_S_S_S_iifE11temp_result;
add.s32 %r211, %r210, %r49;
add.s32 %r35, %r211, %r52;
@%p19 bra BB0_29;
bra.uni BB0_26;

BB0_29:
mov.u32 %r214, 0;
st.shared.u32 [%r35], %r214;
bra.uni BB0_30;

BB0_26:
setp.gt.f32	%p20, %f6, 0f3F800000;
@%p20 bra BB0_28;
bra.uni BB0_27;

BB0_28:
mov.u32 %r213, 1065353216;
st.shared.u32 [%r35], %r213;
bra.uni BB0_30;

BB0_27:
st.shared.f32 [%r35], %f6;

BB0_30:
bar.sync 0;
ld.shared.f32 %f40, [%r35];
cvta.to.global.u64 %rd30, %rd6;
add.s64 %rd32, %rd30, %rd28;
st.global.f32 [%rd32], %f40;
cvta.to.global.u64 %rd33, %rd1;
add.s64 %rd34, %rd33, %rd28;
st.global.f32 [%rd34], %f3;
cvta.to.global.u64 %rd35, %rd2;
add.s64 %rd36, %rd35, %rd28;
st.global.f32 [%rd36], %f4;
cvta.to.global.u64 %rd37, %rd4;
add.s64 %rd38, %rd37, %rd28;
st.global.f32 [%rd38], %f2;
cvta.to.global.u64 %rd39, %rd3;
add.s64 %rd40, %rd39, %rd28;
st.global.f32 [%rd40], %f5;
ret;

BB0_23:
add.s32 %r221, %r50, %r52;
add.s32 %r197, %r52, %r115;
add.s32 %r224, %r197, 64;
add.s32 %r222, %r197, -4;
add.s32 %r223, %r197, 4;
bra.uni BB0_25;

BB0_14:
@%p10 bra BB0_19;
bra.uni BB0_15;

BB0_19:
add.s32 %r170, %r54, %r52;
add.s32 %r224, %r170, 960;
add.s32 %r172, %r52, %r115;
add.s32 %r222, %r172, 956;
bra.uni BB0_20;

BB0_15:
@%p13 bra BB0_17;

add.s32 %r156, %r52, %r116;
add.s32 %r222, %r156, -4;
bra.uni BB0_18;

BB0_17:
mov.u32 %r222, %r95;

BB0_18:
add.s32 %r164, %r49, %r115;
add.s32 %r166, %r164, %r52;
add.s32 %r224, %r166, 64;

BB0_20:
add.s32 %r179, %r52, %r116;
add.s32 %r223, %r179, 4;

BB0_22:
add.s32 %r190, %r49, %r115;
add.s32 %r192, %r190, %r52;
add.s32 %r221, %r192, -64;
bra.uni BB0_25;
}


.visible .entry _Z11srad_cuda_2PfS_S_S_S_S_iiff(
.param .u64 _Z11srad_cuda_2PfS_S_S_S_S_iiff_param_0,
.param .u64 _Z11srad_cuda_2PfS_S_S_S_S_iiff_param_1,
.param .u64 _Z11srad_cuda_2PfS_S_S_S_S_iiff_param_2,
.param .u64 _Z11srad_cuda_2PfS_S_S_S_S_iiff_param_3,
.param .u64 _Z11srad_cuda_2PfS_S_S_S_S_iiff_param_4,
.param .u64 _Z11srad_cuda_2PfS_S_S_S_S_iiff_param_5,
.param .u32 _Z11srad_cuda_2PfS_S_S_S_S_iiff_param_6,
.param .u32 _Z11srad_cuda_2PfS_S_S_S_S_iiff_param_7,
.param .f32 _Z11srad_cuda_2PfS_S_S_S_S_iiff_param_8,
.param .f32 _Z11srad_cuda_2PfS_S_S_S_S_iiff_param_9
)
{
.reg .pred %p<8>;
.reg .f32 %f<22>;
.reg .b32 %r<103>;
.reg .f64 %fd<6>;
.reg .b64 %rd<33>;

	.shared .align 4 .b8 _ZZ11srad_cuda_2PfS_S_S_S_S_iiffE7south_c[1024];

	.shared .align 4 .b8 _ZZ11srad_cuda_2PfS_S_S_S_S_iiffE6east_c[1024];

	.shared .align 4 .b8 _ZZ11srad_cuda_2PfS_S_S_S_S_iiffE11c_cuda_temp[1024];

	.shared .align 4 .b8 _ZZ11srad_cuda_2PfS_S_S_S_S_iiffE13c_cuda_result[1024];

	.shared .align 4 .b8 _ZZ11srad_cuda_2PfS_S_S_S_S_iiffE4temp[1024];

ld.param.u64 %rd2, [_Z11srad_cuda_2PfS_S_S_S_S_iiff_param_0];
ld.param.u64 %rd3, [_Z11srad_cuda_2PfS_S_S_S_S_iiff_param_1];
ld.param.u64 %rd4, [_Z11srad_cuda_2PfS_S_S_S_S_iiff_param_2];
ld.param.u64 %rd5, [_Z11srad_cuda_2PfS_S_S_S_S_iiff_param_3];
ld.param.u64 %rd6, [_Z11srad_cuda_2PfS_S_S_S_S_iiff_param_4];
ld.param.u64 %rd7, [_Z11srad_cuda_2PfS_S_S_S_S_iiff_param_5];
ld.param.u32 %r23, [_Z11srad_cuda_2PfS_S_S_S_S_iiff_param_6];
ld.param.f32 %f2, [_Z11srad_cuda_2PfS_S_S_S_S_iiff_param_8];
shl.b32 %r24, %r23, 4;
mov.u32 %r1, %ctaid.y;
mul.lo.s32 %r2, %r1, %r24;
mov.u32 %r25, %ctaid.x;
shl.b32 %r26, %r25, 4;
add.s32 %r3, %r2, %r26;
mov.u32 %r4, %tid.y;
mul.lo.s32 %r5, %r4, %r23;
add.s32 %r6, %r5, %r3;
mov.u32 %r7, %tid.x;
add.s32 %r8, %r6, %r7;
add.s32 %r27, %r7, %r24;
add.s32 %r9, %r27, %r3;
cvta.to.global.u64 %rd8, %rd6;
mul.wide.s32 %rd9, %r8, 4;
add.s64 %rd10, %rd8, %rd9;
ld.global.f32 %f3, [%rd10];
shl.b32 %r28, %r4, 6;
mov.u32 %r29, _ZZ11srad_cuda_2PfS_S_S_S_S_iiffE4temp;
add.s32 %r30, %r29, %r28;
shl.b32 %r31, %r7, 2;
add.s32 %r32, %r30, %r31;
st.shared.f32 [%r32], %f3;
bar.sync 0;
cvta.to.global.u64 %rd1, %rd7;
mul.wide.s32 %rd11, %r9, 4;
add.s64 %rd12, %rd1, %rd11;
ld.global.f32 %f4, [%rd12];
mov.u32 %r34, _ZZ11srad_cuda_2PfS_S_S_S_S_iiffE7south_c;
add.s32 %r35, %r34, %r28;
add.s32 %r37, %r35, %r31;
st.shared.f32 [%r37], %f4;
mov.u32 %r38, %nctaid.y;
add.s32 %r39, %r38, -1;
setp.ne.s32	%p1, %r1, %r39;
@%p1 bra BB1_2;

mad.lo.s32 %r41, %r23, 15, %r7;
add.s32 %r42, %r41, %r3;
mul.wide.u32 %rd13, %r42, 4;
add.s64 %rd14, %rd1, %rd13;
ld.global.f32 %f5, [%rd14];
st.shared.f32 [%r37], %f5;

BB1_2:
bar.sync 0;
mul.wide.s32 %rd15, %r6, 4;
add.s64 %rd16, %rd1, %rd15;
ld.global.f32 %f6, [%rd16+64];
mov.u32 %r50, _ZZ11srad_cuda_2PfS_S_S_S_S_iiffE6east_c;
add.s32 %r51, %r50, %r28;
add.s32 %r10, %r51, %r31;
st.shared.f32 [%r10], %f6;
mov.u32 %r11, %nctaid.x;
add.s32 %r53, %r11, -1;
setp.ne.s32	%p2, %r25, %r53;
@%p2 bra BB1_4;

shl.b32 %r55, %r11, 4;
add.s32 %r56, %r2, %r5;
add.s32 %r57, %r56, %r55;
add.s32 %r58, %r57, -1;
mul.wide.u32 %rd17, %r58, 4;
add.s64 %rd18, %rd1, %rd17;
ld.global.f32 %f7, [%rd18];
st.shared.f32 [%r10], %f7;

BB1_4:
bar.sync 0;
add.s64 %rd20, %rd1, %rd9;
ld.global.f32 %f8, [%rd20];
mov.u32 %r60, _ZZ11srad_cuda_2PfS_S_S_S_S_iiffE11c_cuda_temp;
add.s32 %r61, %r60, %r28;
add.s32 %r12, %r61, %r31;
st.shared.f32 [%r12], %f8;
bar.sync 0;
ld.shared.f32 %f1, [%r12];
setp.eq.s32	%p3, %r7, 15;
setp.eq.s32	%p4, %r4, 15;
and.pred %p5, %p4, %p3;
add.s32 %r102, %r50, 1020;
add.s32 %r101, %r34, 1020;
@%p5 bra BB1_11;

@%p3 bra BB1_10;
bra.uni BB1_6;

BB1_10:
add.s32 %r82, %r28, %r60;
add.s32 %r101, %r82, 124;
add.s32 %r102, %r51, 60;
bra.uni BB1_11;

BB1_6:
@%p4 bra BB1_8;
bra.uni BB1_7;

BB1_8:
add.s32 %r74, %r34, %r31;
add.s32 %r101, %r74, 960;
bra.uni BB1_9;

BB1_7:
add.s32 %r69, %r28, %r60;
add.s32 %r71, %r69, %r31;
add.s32 %r101, %r71, 64;

BB1_9:
add.s32 %r79, %r31, %r61;
add.s32 %r102, %r79, 4;

BB1_11:
cvta.to.global.u64 %rd21, %rd4;
mad.lo.s32 %r90, %r1, %r24, %r26;
mad.lo.s32 %r91, %r4, %r23, %r90;
add.s32 %r21, %r91, %r7;
mul.wide.s32 %rd22, %r21, 4;
add.s64 %rd23, %rd21, %rd22;
ld.global.f32 %f9, [%rd23];
cvta.to.global.u64 %rd24, %rd5;
add.s64 %rd25, %rd24, %rd22;
ld.global.f32 %f10, [%rd25];
ld.shared.f32 %f11, [%r101];
mul.f32 %f12, %f11, %f10;
fma.rn.f32 %f13, %f1, %f9, %f12;
cvta.to.global.u64 %rd26, %rd3;
add.s64 %rd27, %rd26, %rd22;
ld.global.f32 %f14, [%rd27];
fma.rn.f32 %f15, %f1, %f14, %f13;
cvta.to.global.u64 %rd28, %rd2;
add.s64 %rd29, %rd28, %rd22;
ld.global.f32 %f16, [%rd29];
ld.shared.f32 %f17, [%r102];
fma.rn.f32 %f18, %f17, %f16, %f15;
ld.shared.f32 %f19, [%r32];
cvt.f64.f32	%fd1, %f19;
cvt.f64.f32	%fd2, %f2;
mul.f64 %fd3, %fd2, 0d3FD0000000000000;
cvt.f64.f32	%fd4, %f18;
fma.rn.f64 %fd5, %fd3, %fd4, %fd1;
cvt.rn.f32.f64	%f20, %fd5;
mov.u32 %r98, _ZZ11srad_cuda_2PfS_S_S_S_S_iiffE13c_cuda_result;
add.s32 %r99, %r98, %r28;
add.s32 %r22, %r99, %r31;
st.shared.f32 [%r22], %f20;
bar.sync 0;
ld.shared.f32 %f21, [%r22];
add.s64 %rd32, %rd8, %rd22;
st.global.f32 [%rd32], %f21;
ret;
}




// ===== COMPILED SASS (sm_100) =====

	.target	sm_100

	.elftype	@"ET_EXEC"


//--------------------- .note.nv.tkinfo           --------------------------
	.section	.note.nv.tkinfo,"",@"SHT_NOTE"
	.sectionflags	@"SHF_NOTE_NV_TKINFO"
	.tkinfo
        /*0018*/ 	.word	0x00000002
        /*0030*/ 	.string	""
        /*0030*/ 	.string	"ptxas"
        /*0030*/ 	.string	"Cuda compilation tools, release 13.0, V13.0.88"
        /*0030*/ 	.string	"Build cuda_13.0.r13.0/compiler.36424714_0"
        /*0030*/ 	.string	"-arch sm_100 "



//--------------------- .note.nv.cuinfo           --------------------------
	.section	.note.nv.cuinfo,"",@"SHT_NOTE"
	.sectionflags	@"SHF_NOTE_NV_CUINFO"
        /*0018*/ 	.short	0x0002
        /*001a*/ 	.short	0x001e
        /*001c*/ 	.short	0x0082
	.zero		2


//--------------------- .nv.info                  --------------------------
	.section	.nv.info,"",@"SHT_CUDA_INFO"
	.align	4


	//----- nvinfo : EIATTR_REGCOUNT
	.align		4
        /*0000*/ 	.byte	0x04, 0x2f
        /*0002*/ 	.short	(.L_1 - .L_0)
	.align		4
.L_0:
        /*0004*/ 	.word	index@(_Z11srad_cuda_1PfS_S_S_S_S_iif)
        /*0008*/ 	.word	0x00000017


	//----- nvinfo : EIATTR_FRAME_SIZE
	.align		4
.L_1:
        /*000c*/ 	.byte	0x04, 0x11
        /*000e*/ 	.short	(.L_3 - .L_2)
	.align		4
.L_2:
        /*0010*/ 	.word	index@($__internal_1_$__cuda_sm3x_div_rn_noftz_f32_slowpath)
        /*0014*/ 	.word	0x00000000


	//----- nvinfo : EIATTR_FRAME_SIZE
	.align		4
.L_3:
        /*0018*/ 	.byte	0x04, 0x11
        /*001a*/ 	.short	(.L_5 - .L_4)
	.align		4
.L_4:
        /*001c*/ 	.word	index@($__internal_0_$__cuda_sm20_dblrcp_rn_slowpath_v3)
        /*0020*/ 	.word	0x00000000


	//----- nvinfo : EIATTR_FRAME_SIZE
	.align		4
.L_5:
        /*0024*/ 	.byte	0x04, 0x11
        /*0026*/ 	.short	(.L_7 - .L_6)
	.align		4
.L_6:
        /*0028*/ 	.word	index@(_Z11srad_cuda_1PfS_S_S_S_S_iif)
        /*002c*/ 	.word	0x00000000


	//----- nvinfo : EIATTR_REGCOUNT
	.align		4
.L_7:
        /*0030*/ 	.byte	0x04, 0x2f
        /*0032*/ 	.short	(.L_9 - .L_8)
	.align		4
.L_8:
        /*0034*/ 	.word	index@(_Z11srad_cuda_2PfS_S_S_S_S_iiff)
        /*0038*/ 	.word	0x0000001a


	//----- nvinfo : EIATTR_FRAME_SIZE
	.align		4
.L_9:
        /*003c*/ 	.byte	0x04, 0x11
        /*003e*/ 	.short	(.L_11 - .L_10)
	.align		4
.L_10:
        /*0040*/ 	.word	index@(_Z11srad_cuda_2PfS_S_S_S_S_iiff)
        /*0044*/ 	.word	0x00000000


	//----- nvinfo : EIATTR_MIN_STACK_SIZE
	.align		4
.L_11:
        /*0048*/ 	.byte	0x04, 0x12
        /*004a*/ 	.short	(.L_13 - .L_12)
	.align		4
.L_12:
        /*004c*/ 	.word	index@(_Z11srad_cuda_2PfS_S_S_S_S_iiff)
        /*0050*/ 	.word	0x00000000


	//----- nvinfo : EIATTR_MIN_STACK_SIZE
	.align		4
.L_13:
        /*0054*/ 	.byte	0x04, 0x12
        /*0056*/ 	.short	(.L_15 - .L_14)
	.align		4
.L_14:
        /*0058*/ 	.word	index@(_Z11srad_cuda_1PfS_S_S_S_S_iif)
        /*005c*/ 	.word	0x00000000
.L_15:


//--------------------- .nv.compat                --------------------------
	.section	.nv.compat,"",@"SHT_CUDA_COMPAT_INFO"
	.align	4
        /*0000*/ 	.byte	0x02, 0x09, 0x00, 0x00, 0x02, 0x02, 0x01, 0x00, 0x02, 0x05, 0x05, 0x00, 0x03, 0x07, 0x01, 0x01
        /*0010*/ 	.byte	0x02, 0x03, 0x00, 0x00, 0x02, 0x06, 0x01, 0x00, 0x04, 0x0b, 0x08, 0x00, 0x01, 0x00, 0x00, 0x00
        /*0020*/ 	.byte	0x00, 0x00, 0x00, 0x00


//--------------------- .nv.info._Z11srad_cuda_2PfS_S_S_S_S_iiff --------------------------
	.section	.nv.info._Z11srad_cuda_2PfS_S_S_S_S_iiff,"",@"SHT_CUDA_INFO"
	.sectionflags	@""
	.align	4


	//----- nvinfo : EIATTR_CUDA_API_VERSION
	.align		4
        /*0000*/ 	.byte	0x04, 0x37
        /*0002*/ 	.short	(.L_17 - .L_16)
.L_16:
        /*0004*/ 	.word	0x00000082


	//----- nvinfo : EIATTR_KPARAM_INFO
	.align		4
.L_17:
        /*0008*/ 	.byte	0x04, 0x17
        /*000a*/ 	.short	(.L_19 - .L_18)
.L_18:
        /*000c*/ 	.word	0x00000000
        /*0010*/ 	.short	0x0009
        /*0012*/ 	.short	0x003c
        /*0014*/ 	.byte	0x00, 0xf0, 0x11, 0x00


	//----- nvinfo : EIATTR_KPARAM_INFO
	.align		4
.L_19:
        /*0018*/ 	.byte	0x04, 0x17
        /*001a*/ 	.short	(.L_21 - .L_20)
.L_20:
        /*001c*/ 	.word	0x00000000
        /*0020*/ 	.short	0x0008
        /*0022*/ 	.short	0x0038
        /*0024*/ 	.byte	0x00, 0xf0, 0x11, 0x00


	//----- nvinfo : EIATTR_KPARAM_INFO
	.align		4
.L_21:
        /*0028*/ 	.byte	0x04, 0x17
        /*002a*/ 	.short	(.L_23 - .L_22)
.L_22:
        /*002c*/ 	.word	0x00000000
        /*0030*/ 	.short	0x0007
        /*0032*/ 	.short	0x0034
        /*0034*/ 	.byte	0x00, 0xf0, 0x11, 0x00


	//----- nvinfo : EIATTR_KPARAM_INFO
	.align		4
.L_23:
        /*0038*/ 	.byte	0x04, 0x17
        /*003a*/ 	.short	(.L_25 - .L_24)
.L_24:
        /*003c*/ 	.word	0x00000000
        /*0040*/ 	.short	0x0006
        /*0042*/ 	.short	0x0030
        /*0044*/ 	.byte	0x00, 0xf0, 0x11, 0x00


	//----- nvinfo : EIATTR_KPARAM_INFO
	.align		4
.L_25:
        /*0048*/ 	.byte	0x04, 0x17
        /*004a*/ 	.short	(.L_27 - .L_26)
.L_26:
        /*004c*/ 	.word	0x00000000
        /*0050*/ 	.short	0x0005
        /*0052*/ 	.short	0x0028
        /*0054*/ 	.byte	0x00, 0xf0, 0x21, 0x00


	//----- nvinfo : EIATTR_KPARAM_INFO
	.align		4
.L_27:
        /*0058*/ 	.byte	0x04, 0x17
        /*005a*/ 	.short	(.L_29 - .L_28)
.L_28:
        /*005c*/ 	.word	0x00000000
        /*0060*/ 	.short	0x0004
        /*0062*/ 	.short	0x0020
        /*0064*/ 	.byte	0x00, 0xf0, 0x21, 0x00


	//----- nvinfo : EIATTR_KPARAM_INFO
	.align		4
.L_29:
        /*0068*/ 	.byte	0x04, 0x17
        /*006a*/ 	.short	(.L_31 - .L_30)
.L_30:
        /*006c*/ 	.word	0x00000000
        /*0070*/ 	.short	0x0003
        /*0072*/ 	.short	0x0018
        /*0074*/ 	.byte	0x00, 0xf0, 0x21, 0x00


	//----- nvinfo : EIATTR_KPARAM_INFO
	.align		4
.L_31:
        /*0078*/ 	.byte	0x04, 0x17
        /*007a*/ 	.short	(.L_33 - .L_32)
.L_32:
        /*007c*/ 	.word	0x00000000
        /*0080*/ 	.short	0x0002
        /*0082*/ 	.short	0x0010
        /*0084*/ 	.byte	0x00, 0xf0, 0x21, 0x00


	//----- nvinfo : EIATTR_KPARAM_INFO
	.align		4
.L_33:
        /*0088*/ 	.byte	0x04, 0x17
        /*008a*/ 	.short	(.L_35 - .L_34)
.L_34:
        /*008c*/ 	.word	0x00000000
        /*0090*/ 	.short	0x0001
        /*0092*/ 	.short	0x0008
        /*0094*/ 	.byte	0x00, 0xf0, 0x21, 0x00


	//----- nvinfo : EIATTR_KPARAM_INFO
	.align		4
.L_35:
        /*0098*/ 	.byte	0x04, 0x17
        /*009a*/ 	.short	(.L_37 - .L_36)
.L_36:
        /*009c*/ 	.word	0x00000000
        /*00a0*/ 	.short	0x0000
        /*00a2*/ 	.short	0x0000
        /*00a4*/ 	.byte	0x00, 0xf0, 0x21, 0x00


	//----- nvinfo : EIATTR_SPARSE_MMA_MASK
	.align		4
.L_37:
        /*00a8*/ 	.byte	0x03, 0x50
        /*00aa*/ 	.short	0x0000


	//----- nvinfo : EIATTR_MAXREG_COUNT
	.align		4
        /*00ac*/ 	.byte	0x03, 0x1b
        /*00ae*/ 	.short	0x00ff


	//----- nvinfo : EIATTR_NUM_BARRIERS
	.align		4
        /*00b0*/ 	.byte	0x02, 0x4c
        /*00b2*/ 	.byte	0x01
	.zero		1


	//----- nvinfo : EIATTR_MERCURY_ISA_VERSION
	.align		4
        /*00b4*/ 	.byte	0x03, 0x5f
        /*00b6*/ 	.short	0x0101


	//----- nvinfo : EIATTR_VRC_CTA_INIT_COUNT
	.align		4
        /*00b8*/ 	.byte	0x02, 0x4a
	.zero		1
	.zero		1


	//----- nvinfo : EIATTR_EXIT_INSTR_OFFSETS
	.align		4
        /*00bc*/ 	.byte	0x04, 0x1c
        /*00be*/ 	.short	(.L_39 - .L_38)


	//   ....[0]....
.L_38:
        /*00c0*/ 	.word	0x00000790


	//----- nvinfo : EIATTR_CRS_STACK_SIZE
	.align		4
.L_39:
        /*00c4*/ 	.byte	0x04, 0x1e
        /*00c6*/ 	.short	(.L_41 - .L_40)
.L_40:
        /*00c8*/ 	.word	0x00000000


	//----- nvinfo : EIATTR_CBANK_PARAM_SIZE
	.align		4
.L_41:
        /*00cc*/ 	.byte	0x03, 0x19
        /*00ce*/ 	.short	0x0040


	//----- nvinfo : EIATTR_PARAM_CBANK
	.align		4
        /*00d0*/ 	.byte	0x04, 0x0a
        /*00d2*/ 	.short	(.L_43 - .L_42)
	.align		4
.L_42:
        /*00d4*/ 	.word	index@(.nv.constant0._Z11srad_cuda_2PfS_S_S_S_S_iiff)
        /*00d8*/ 	.short	0x0380
        /*00da*/ 	.short	0x0040


	//----- nvinfo : EIATTR_SW_WAR
	.align		4
.L_43:
        /*00dc*/ 	.byte	0x04, 0x36
        /*00de*/ 	.short	(.L_45 - .L_44)
.L_44:
        /*00e0*/ 	.word	0x00000008
.L_45:


//--------------------- .nv.info._Z11srad_cuda_1PfS_S_S_S_S_iif --------------------------
	.section	.nv.info._Z11srad_cuda_1PfS_S_S_S_S_iif,"",@"SHT_CUDA_INFO"
	.sectionflags	@""
	.align	4


	//----- nvinfo : EIATTR_CUDA_API_VERSION
	.align		4
        /*0000*/ 	.byte	0x04, 0x37
        /*0002*/ 	.short	(.L_47 - .L_46)
.L_46:
        /*0004*/ 	.word	0x00000082


	//----- nvinfo : EIATTR_KPARAM_INFO
	.align		4
.L_47:
        /*0008*/ 	.byte	0x04, 0x17
        /*000a*/ 	.short	(.L_49 - .L_48)
.L_48:
        /*000c*/ 	.word	0x00000000
        /*0010*/ 	.short	0x0008
        /*0012*/ 	.short	0x0038
        /*0014*/ 	.byte	0x00, 0xf0, 0x11, 0x00


	//----- nvinfo : EIATTR_KPARAM_INFO
	.align		4
.L_49:
        /*0018*/ 	.byte	0x04, 0x17
        /*001a*/ 	.short	(.L_51 - .L_50)
.L_50:
        /*001c*/ 	.word	0x00000000
        /*0020*/ 	.short	0x0007
        /*0022*/ 	.short	0x0034
        /*0024*/ 	.byte	0x00, 0xf0, 0x11, 0x00


	//----- nvinfo : EIATTR_KPARAM_INFO
	.align		4
.L_51:
        /*0028*/ 	.byte	0x04, 0x17
        /*002a*/ 	.short	(.L_53 - .L_52)
.L_52:
        /*002c*/ 	.word	0x00000000
        /*0030*/ 	.short	0x0006
        /*0032*/ 	.short	0x0030
        /*0034*/ 	.byte	0x00, 0xf0, 0x11, 0x00


	//----- nvinfo : EIATTR_KPARAM_INFO
	.align		4
.L_53:
        /*0038*/ 	.byte	0x04, 0x17
        /*003a*/ 	.short	(.L_55 - .L_54)
.L_54:
        /*003c*/ 	.word	0x00000000
        /*0040*/ 	.short	0x0005
        /*0042*/ 	.short	0x0028
        /*0044*/ 	.byte	0x00, 0xf0, 0x21, 0x00


	//----- nvinfo : EIATTR_KPARAM_INFO
	.align		4
.L_55:
        /*0048*/ 	.byte	0x04, 0x17
        /*004a*/ 	.short	(.L_57 - .L_56)
.L_56:
        /*004c*/ 	.word	0x00000000
        /*0050*/ 	.short	0x0004
        /*0052*/ 	.short	0x0020
        /*0054*/ 	.byte	0x00, 0xf0, 0x21, 0x00


	//----- nvinfo : EIATTR_KPARAM_INFO
	.align		4
.L_57:
        /*0058*/ 	.byte	0x04, 0x17
        /*005a*/ 	.short	(.L_59 - .L_58)
.L_58:
        /*005c*/ 	.word	0x00000000
        /*0060*/ 	.short	0x0003
        /*0062*/ 	.short	0x0018
        /*0064*/ 	.byte	0x00, 0xf0, 0x21, 0x00


	//----- nvinfo : EIATTR_KPARAM_INFO
	.align		4
.L_59:
        /*0068*/ 	.byte	0x04, 0x17
        /*006a*/ 	.short	(.L_61 - .L_60)
.L_60:
        /*006c*/ 	.word	0x00000000
        /*0070*/ 	.short	0x0002
        /*0072*/ 	.short	0x0010
        /*0074*/ 	.byte	0x00, 0xf0, 0x21, 0x00


	//----- nvinfo : EIATTR_KPARAM_INFO
	.align		4
.L_61:
        /*0078*/ 	.byte	0x04, 0x17
        /*007a*/ 	.short	(.L_63 - .L_62)
.L_62:
        /*007c*/ 	.word	0x00000000
        /*0080*/ 	.short	0x0001
        /*0082*/ 	.short	0x0008
        /*0084*/ 	.byte	0x00, 0xf0, 0x21, 0x00


	//----- nvinfo : EIATTR_KPARAM_INFO
	.align		4
.L_63:
        /*0088*/ 	.byte	0x04, 0x17
        /*008a*/ 	.short	(.L_65 - .L_64)
.L_64:
        /*008c*/ 	.word	0x00000000
        /*0090*/ 	.short	0x0000
        /*0092*/ 	.short	0x0000
        /*0094*/ 	.byte	0x00, 0xf0, 0x21, 0x00


	//----- nvinfo : EIATTR_SPARSE_MMA_MASK
	.align		4
.L_65:
        /*0098*/ 	.byte	0x03, 0x50
        /*009a*/ 	.short	0x0000


	//----- nvinfo : EIATTR_MAXREG_COUNT
	.align		4
        /*009c*/ 	.byte	0x03, 0x1b
        /*009e*/ 	.short	0x00ff


	//----- nvinfo : EIATTR_NUM_BARRIERS
	.align		4
        /*00a0*/ 	.byte	0x02, 0x4c
        /*00a2*/ 	.byte	0x01
	.zero		1


	//----- nvinfo : EIATTR_MERCURY_ISA_VERSION
	.align		4
        /*00a4*/ 	.byte	0x03, 0x5f
        /*00a6*/ 	.short	0x0101


	//----- nvinfo : EIATTR_VRC_CTA_INIT_COUNT
	.align		4
        /*00a8*/ 	.byte	0x02, 0x4a
	.zero		1
	.zero		1


	//----- nvinfo : EIATTR_EXIT_INSTR_OFFSETS
	.align		4
        /*00ac*/ 	.byte	0x04, 0x1c
        /*00ae*/ 	.short	(.L_67 - .L_66)


	//   ....[0]....
.L_66:
        /*00b0*/ 	.word	0x00001270


	//----- nvinfo : EIATTR_CRS_STACK_SIZE
	.align		4
.L_67:
        /*00b4*/ 	.byte	0x04, 0x1e
        /*00b6*/ 	.short	(.L_69 - .L_68)
.L_68:
        /*00b8*/ 	.word	0x00000000


	//----- nvinfo : EIATTR_CBANK_PARAM_SIZE
	.align		4
.L_69:
        /*00bc*/ 	.byte	0x03, 0x19
        /*00be*/ 	.short	0x003c


	//----- nvinfo : EIATTR_PARAM_CBANK
	.align		4
        /*00c0*/ 	.byte	0x04, 0x0a
        /*00c2*/ 	.short	(.L_71 - .L_70)
	.align		4
.L_70:
        /*00c4*/ 	.word	index@(.nv.constant0._Z11srad_cuda_1PfS_S_S_S_S_iif)
        /*00c8*/ 	.short	0x0380
        /*00ca*/ 	.short	0x003c


	//----- nvinfo : EIATTR_SW_WAR
	.align		4
.L_71:
        /*00cc*/ 	.byte	0x04, 0x36
        /*00ce*/ 	.short	(.L_73 - .L_72)
.L_72:
        /*00d0*/ 	.word	0x00000008
.L_73:


//--------------------- .nv.callgraph             --------------------------
	.section	.nv.callgraph,"",@"SHT_CUDA_CALLGRAPH"
	.align	4
	.sectionentsize	8
	.align		4
        /*0000*/ 	.word	0x00000000
	.align		4
        /*0004*/ 	.word	0xffffffff
	.align		4
        /*0008*/ 	.word	0x00000000
	.align		4
        /*000c*/ 	.word	0xfffffffe
	.align		4
        /*0010*/ 	.word	0x00000000
	.align		4
        /*0014*/ 	.word	0xfffffffd
	.align		4
        /*0018*/ 	.word	0x00000000
	.align		4
        /*001c*/ 	.word	0xfffffffc


//--------------------- .text._Z11srad_cuda_2PfS_S_S_S_S_iiff --------------------------
	.section	.text._Z11srad_cuda_2PfS_S_S_S_S_iiff,"ax",@progbits
	.align	128
        .global         _Z11srad_cuda_2PfS_S_S_S_S_iiff
        .type           _Z11srad_cuda_2PfS_S_S_S_S_iiff,@function
        .size           _Z11srad_cuda_2PfS_S_S_S_S_iiff,(.L_x_48 - _Z11srad_cuda_2PfS_S_S_S_S_iiff)
        .other          _Z11srad_cuda_2PfS_S_S_S_S_iiff,@"STO_CUDA_ENTRY STV_DEFAULT"
_Z11srad_cuda_2PfS_S_S_S_S_iiff:
.text._Z11srad_cuda_2PfS_S_S_S_S_iiff:
[----:B------:R-:W-:Y:S01]  /*0000*/  LDC R1, c[0x0][0x37c] ;  /* 0x0000df00ff017b82 */ /* 0x000fe20000000800 */
[----:B------:R-:W0:Y:S07]  /*0010*/  S2R R8, SR_CTAID.X ;  /* 0x0000000000087919 */ /* 0x000e2e0000002500 */
[----:B------:R-:W1:Y:S01]  /*0020*/  LDC R11, c[0x0][0x3b0] ;  /* 0x0000ec00ff0b7b82 */ /* 0x000e620000000800 */
[----:B------:R-:W2:Y:S01]  /*0030*/  LDCU.64 UR8, c[0x0][0x358] ;  /* 0x00006b00ff0877ac */ /* 0x000ea20008000a00 */
[----:B------:R-:W3:Y:S01]  /*0040*/  S2R R0, SR_TID.Y ;  /* 0x0000000000007919 */ /* 0x000ee20000002200 */
[----:B------:R-:W4:Y:S05]  /*0050*/  S2R R10, SR_TID.X ;  /* 0x00000000000a7919 */ /* 0x000f2a0000002100 */
[----:B------:R-:W5:Y:S08]  /*0060*/  S2UR UR11, SR_CTAID.Y ;  /* 0x00000000000b79c3 */ /* 0x000f700000002600 */
[----:B------:R-:W2:Y:S01]  /*0070*/  LDC.64 R2, c[0x0][0x3a0] ;  /* 0x0000e800ff027b82 */ /* 0x000ea20000000a00 */
[----:B-1----:R-:W-:-:S07]  /*0080*/  SHF.L.U32 R13, R11, 0x4, RZ ;  /* 0x000000040b0d7819 */ /* 0x002fce00000006ff */
[----:B------:R-:W1:Y:S01]  /*0090*/  S2UR UR10, SR_CgaCtaId ;  /* 0x00000000000a79c3 */ /* 0x000e620000008800 */
[----:B0-----:R-:W-:Y:S01]  /*00a0*/  SHF.L.U32 R14, R8, 0x4, RZ ;  /* 0x00000004080e7819 */ /* 0x001fe200000006ff */
[----:B-----5:R-:W-:-:S06]  /*00b0*/  IMAD R15, R13, UR11, RZ ;  /* 0x0000000b0d0f7c24 */ /* 0x020fcc000f8e02ff */
[----:B------:R-:W0:Y:S01]  /*00c0*/  LDC.64 R4, c[0x0][0x3a8] ;  /* 0x0000ea00ff047b82 */ /* 0x000e220000000a00 */
[----:B------:R-:W-:-:S04]  /*00d0*/  IMAD.IADD R16, R15, 0x1, R14 ;  /* 0x000000010f107824 */ /* 0x000fc800078e020e */
[----:B---3--:R-:W-:-:S05]  /*00e0*/  IMAD R17, R0, R11, R16 ;  /* 0x0000000b00117224 */ /* 0x008fca00078e0210 */
[----:B----4-:R-:W-:-:S05]  /*00f0*/  IADD3 R9, PT, PT, R17, R10, RZ ;  /* 0x0000000a11097210 */ /* 0x010fca0007ffe0ff */
[----:B--2---:R-:W-:-:S05]  /*0100*/  IMAD.WIDE R18, R9, 0x4, R2 ;  /* 0x0000000409127825 */ /* 0x004fca00078e0202 */
[----:B------:R2:W3:Y:S01]  /*0110*/  LDG.E R21, desc[UR8][R18.64] ;  /* 0x0000000812157981 */ /* 0x0004e2000c1e1900 */
[----:B------:R-:W-:Y:S01]  /*0120*/  UMOV UR6, 0x400 ;  /* 0x0000040000067882 */ /* 0x000fe20000000000 */
[----:B------:R-:W-:Y:S01]  /*0130*/  IADD3 R7, PT, PT, R16, R10, R13 ;  /* 0x0000000a10077210 */ /* 0x000fe20007ffe00d */
[----:B------:R-:W-:-:S04]  /*0140*/  UIADD3 UR4, UPT, UPT, UR6, 0x1000, URZ ;  /* 0x0000100006047890 */ /* 0x000fc8000fffe0ff */
[----:B-1----:R-:W-:Y:S01]  /*0150*/  ULEA UR4, UR10, UR4, 0x18 ;  /* 0x000000040a047291 */ /* 0x002fe2000f8ec0ff */
[----:B0-----:R-:W-:-:S05]  /*0160*/  IMAD.WIDE R6, R7, 0x4, R4 ;  /* 0x0000000407067825 */ /* 0x001fca00078e0204 */
[----:B------:R-:W-:-:S04]  /*0170*/  LEA R23, R0, UR4, 0x6 ;  /* 0x0000000400177c11 */ /* 0x000fc8000f8e30ff */
[----:B------:R-:W-:Y:S01]  /*0180*/  LEA R12, R10, R23, 0x2 ;  /* 0x000000170a0c7211 */ /* 0x000fe200078e10ff */
[----:B--2---:R-:W0:Y:S04]  /*0190*/  LDC R18, c[0x0][0x374] ;  /* 0x0000dd00ff127b82 */ /* 0x004e280000000800 */
[----:B---3--:R1:W-:Y:S04]  /*01a0*/  STS [R12], R21 ;  /* 0x000000150c007388 */ /* 0x0083e80000000800 */
[----:B------:R-:W-:Y:S06]  /*01b0*/  BAR.SYNC.DEFER_BLOCKING 0x0 ;  /* 0x0000000000007b1d */ /* 0x000fec0000010000 */
[----:B------:R2:W3:Y:S01]  /*01c0*/  LDG.E R20, desc[UR8][R6.64] ;  /* 0x0000000806147981 */ /* 0x0004e2000c1e1900 */
[----:B0-----:R-:W-:-:S05]  /*01d0*/  VIADD R18, R18, 0xffffffff ;  /* 0xffffffff12127836 */ /* 0x001fca0000000000 */
[----:B------:R-:W-:-:S13]  /*01e0*/  ISETP.NE.AND P0, PT, R18, UR11, PT ;  /* 0x0000000b12007c0c */ /* 0x000fda000bf05270 */
[----:B------:R-:W-:-:S05]  /*01f0*/  @!P0 IMAD R19, R11, 0xf, R10 ;  /* 0x0000000f0b138824 */ /* 0x000fca00078e020a */
[----:B------:R-:W-:-:S05]  /*0200*/  @!P0 IADD3 R19, PT, PT, R16, R19, RZ ;  /* 0x0000001310138210 */ /* 0x000fca0007ffe0ff */
[----:B------:R-:W-:-:S05]  /*0210*/  @!P0 IMAD.WIDE.U32 R18, R19, 0x4, R4 ;  /* 0x0000000413128825 */ /* 0x000fca00078e0004 */
[----:B---3--:R-:W3:Y:S01]  /*0220*/  @!P0 LDG.E R20, desc[UR8][R18.64] ;  /* 0x0000000812148981 */ /* 0x008ee2000c1e1900 */
[----:B------:R-:W-:Y:S01]  /*0230*/  ULEA UR7, UR10, UR6, 0x18 ;  /* 0x000000060a077291 */ /* 0x000fe2000f8ec0ff */
[----:B--2---:R-:W-:-:S05]  /*0240*/  IMAD.WIDE R6, R17, 0x4, R4 ;  /* 0x0000000411067825 */ /* 0x004fca00078e0204 */
[----:B-1----:R-:W-:-:S04]  /*0250*/  LEA R21, R0, UR7, 0x6 ;  /* 0x0000000700157c11 */ /* 0x002fc8000f8e30ff */
[----:B------:R-:W-:Y:S01]  /*0260*/  LEA R21, R10, R21, 0x2 ;  /* 0x000000150a157211 */ /* 0x000fe200078e10ff */
[----:B------:R-:W0:Y:S04]  /*0270*/  LDC R16, c[0x0][0x370] ;  /* 0x0000dc00ff107b82 */ /* 0x000e280000000800 */
[----:B---3--:R1:W-:Y:S04]  /*0280*/  STS [R21], R20 ;  /* 0x0000001415007388 */ /* 0x0083e80000000800 */
[----:B------:R-:W-:Y:S06]  /*0290*/  BAR.SYNC.DEFER_BLOCKING 0x0 ;  /* 0x0000000000007b1d */ /* 0x000fec0000010000 */
[----:B------:R2:W3:Y:S01]  /*02a0*/  LDG.E R23, desc[UR8][R6.64+0x40] ;  /* 0x0000400806177981 */ /* 0x0004e2000c1e1900 */
[----:B0-----:R-:W-:-:S05]  /*02b0*/  VIADD R17, R16, 0xffffffff ;  /* 0xffffffff10117836 */ /* 0x001fca0000000000 */
[----:B------:R-:W-:-:S13]  /*02c0*/  ISETP.NE.AND P0, PT, R8, R17, PT ;  /* 0x000000110800720c */ /* 0x000fda0003f05270 */
[----:B------:R-:W-:-:S05]  /*02d0*/  @!P0 IMAD R15, R0, R11, R15 ;  /* 0x0000000b000f8224 */ /* 0x000fca00078e020f */
[----:B------:R-:W-:-:S04]  /*02e0*/  @!P0 LEA R15, R16, R15, 0x4 ;  /* 0x0000000f100f8211 */ /* 0x000fc800078e20ff */
[----:B------:R-:W-:-:S05]  /*02f0*/  @!P0 IADD3 R15, PT, PT, R15, -0x1, RZ ;  /* 0xffffffff0f0f8810 */ /* 0x000fca0007ffe0ff */
[----:B------:R-:W-:-:S05]  /*0300*/  @!P0 IMAD.WIDE.U32 R16, R15, 0x4, R4 ;  /* 0x000000040f108825 */ /* 0x000fca00078e0004 */
[----:B---3--:R-:W3:Y:S01]  /*0310*/  @!P0 LDG.E R23, desc[UR8][R16.64] ;  /* 0x0000000810178981 */ /* 0x008ee2000c1e1900 */
[----:B------:R-:W-:Y:S01]  /*0320*/  UIADD3 UR4, UPT, UPT, UR6, 0x400, URZ ;  /* 0x0000040006047890 */ /* 0x000fe2000fffe0ff */
[----:B------:R-:W-:-:S03]  /*0330*/  IMAD.WIDE R4, R9, 0x4, R4 ;  /* 0x0000000409047825 */ /* 0x000fc600078e0204 */
[----:B------:R-:W-:-:S06]  /*0340*/  ULEA UR4, UR10, UR4, 0x18 ;  /* 0x000000040a047291 */ /* 0x000fcc000f8ec0ff */
[----:B--2---:R-:W-:-:S05]  /*0350*/  LEA R7, R0, UR4, 0x6 ;  /* 0x0000000400077c11 */ /* 0x004fca000f8e30ff */
[----:B------:R-:W-:-:S05]  /*0360*/  IMAD R6, R10, 0x4, R7 ;  /* 0x000000040a067824 */ /* 0x000fca00078e0207 */
[----:B---3--:R1:W-:Y:S01]  /*0370*/  STS [R6], R23 ;  /* 0x0000001706007388 */ /* 0x0083e20000000800 */
[----:B------:R-:W-:Y:S06]  /*0380*/  BAR.SYNC.DEFER_BLOCKING 0x0 ;  /* 0x0000000000007b1d */ /* 0x000fec0000010000 */
[----:B------:R-:W2:Y:S01]  /*0390*/  LDG.E R4, desc[UR8][R4.64] ;  /* 0x0000000804047981 */ /* 0x000ea2000c1e1900 */
[----:B------:R-:W-:Y:S01]  /*03a0*/  UIADD3 UR5, UPT, UPT, UR6, 0x800, URZ ;  /* 0x0000080006057890 */ /* 0x000fe2000fffe0ff */
[----:B------:R-:W-:Y:S01]  /*03b0*/  ISETP.NE.AND P0, PT, R10, 0xf, PT ;  /* 0x0000000f0a00780c */ /* 0x000fe20003f05270 */
[----:B------:R-:W-:Y:S01]  /*03c0*/  UIADD3 UR4, UPT, UPT, UR4, 0x3fc, URZ ;  /* 0x000003fc04047890 */ /* 0x000fe2000fffe0ff */
[C---:B------:R-:W-:Y:S01]  /*03d0*/  ISETP.EQ.AND P2, PT, R0.reuse, 0xf, PT ;  /* 0x0000000f0000780c */ /* 0x040fe20003f42270 */
[----:B------:R-:W-:Y:S01]  /*03e0*/  ULEA UR5, UR10, UR5, 0x18 ;  /* 0x000000050a057291 */ /* 0x000fe2000f8ec0ff */
[----:B------:R-:W-:Y:S01]  /*03f0*/  BSSY.RECONVERGENT B0, `(.L_x_0) ;  /* 0x0000013000007945 */ /* 0x000fe20003800200 */
[----:B------:R-:W-:-:S02]  /*0400*/  ISETP.NE.AND P1, PT, R0, 0xf, PT ;  /* 0x0000000f0000780c */ /* 0x000fc40003f25270 */
[----:B------:R-:W-:Y:S02]  /*0410*/  IMAD.U32 R18, RZ, RZ, UR4 ;  /* 0x00000004ff127e24 */ /* 0x000fe4000f8e00ff */
[----:B------:R-:W-:Y:S01]  /*0420*/  LEA R9, R0, UR5, 0x6 ;  /* 0x0000000500097c11 */ /* 0x000fe2000f8e30ff */
[----:B------:R-:W-:-:S03]  /*0430*/  UIADD3 UR5, UPT, UPT, UR7, 0x3fc, URZ ;  /* 0x000003fc07057890 */ /* 0x000fc6000fffe0ff */
[----:B------:R-:W-:-:S03]  /*0440*/  LEA R15, R10, R9, 0x2 ;  /* 0x000000090a0f7211 */ /* 0x000fc600078e10ff */
[----:B------:R-:W-:Y:S02]  /*0450*/  MOV R17, UR5 ;  /* 0x0000000500117c02 */ /* 0x000fe40008000f00 */
[----:B--2---:R1:W-:Y:S01]  /*0460*/  STS [R15], R4 ;  /* 0x000000040f007388 */ /* 0x0043e20000000800 */
[----:B------:R-:W-:Y:S06]  /*0470*/  BAR.SYNC.DEFER_BLOCKING 0x0 ;  /* 0x0000000000007b1d */ /* 0x000fec0000010000 */
[----:B------:R1:W0:Y:S01]  /*0480*/  LDS R16, [R15] ;  /* 0x000000000f107984 */ /* 0x0002220000000800 */
[----:B------:R-:W-:Y:S05]  /*0490*/  @!P0 BRA P2, `(.L_x_1) ;  /* 0x0000000000208947 */ /* 0x000fea0001000000 */
[----:B------:R-:W-:Y:S05]  /*04a0*/  @!P0 BRA `(.L_x_2) ;  /* 0x0000000000148947 */ /* 0x000fea0003800000 */
[----:B-1----:R-:W-:Y:S02]  /*04b0*/  @!P1 LEA R4, R10, UR7, 0x2 ;  /* 0x000000070a049c11 */ /* 0x002fe4000f8e10ff */
[C---:B------:R-:W-:Y:S02]  /*04c0*/  @P1 IADD3 R17, PT, PT, R15.reuse, 0x40, RZ ;  /* 0x000000400f111810 */ /* 0x040fe40007ffe0ff */
[----:B------:R-:W-:Y:S02]  /*04d0*/  IADD3 R18, PT, PT, R15, 0x4, RZ ;  /* 0x000000040f127810 */ /* 0x000fe40007ffe0ff */
[----:B------:R-:W-:Y:S01]  /*04e0*/  @!P1 IADD3 R17, PT, PT, R4, 0x3c0, RZ ;  /* 0x000003c004119810 */ /* 0x000fe20007ffe0ff */
[----:B------:R-:W-:Y:S06]  /*04f0*/  BRA `(.L_x_1) ;  /* 0x0000000000087947 */ /* 0x000fec0003800000 */
.L_x_2:
[----:B------:R-:W-:Y:S01]  /*0500*/  VIADD R17, R9, 0x7c ;  /* 0x0000007c09117836 */ /* 0x000fe20000000000 */
[----:B------:R-:W-:-:S07]  /*0510*/  IADD3 R18, PT, PT, R7, 0x3c, RZ ;  /* 0x0000003c07127810 */ /* 0x000fce0007ffe0ff */
.L_x_1:
[----:B------:R-:W-:Y:S05]  /*0520*/  BSYNC.RECONVERGENT B0 ;  /* 0x0000000000007941 */ /* 0x000fea0003800200 */
.L_x_0:
[----:B-1----:R-:W1:Y:S01]  /*0530*/  LDC.64 R4, c[0x0][0x398] ;  /* 0x0000e600ff047b82 */ /* 0x002e620000000a00 */
[----:B------:R-:W-:Y:S01]  /*0540*/  IMAD R13, R13, UR11, R14 ;  /* 0x0000000b0d0d7c24 */ /* 0x000fe2000f8e020e */
[----:B------:R-:W2:Y:S01]  /*0550*/  LDS R17, [R17] ;  /* 0x0000000011117984 */ /* 0x000ea20000000800 */
[----:B------:R-:W3:Y:S02]  /*0560*/  LDCU UR4, c[0x0][0x3b8] ;  /* 0x00007700ff0477ac */ /* 0x000ee40008000800 */
[----:B------:R-:W-:Y:S01]  /*0570*/  IMAD R11, R0, R11, R13 ;  /* 0x0000000b000b7224 */ /* 0x000fe200078e020d */
[----:B------:R-:W-:Y:S02]  /*0580*/  LDS R18, [R18] ;  /* 0x0000000012127984 */ /* 0x000fe40000000800 */
[----:B------:R-:W4:Y:S02]  /*0590*/  LDC.64 R6, c[0x0][0x390] ;  /* 0x0000e400ff067b82 */ /* 0x000f240000000a00 */
[----:B------:R-:W-:Y:S01]  /*05a0*/  IADD3 R11, PT, PT, R11, R10, RZ ;  /* 0x0000000a0b0b7210 */ /* 0x000fe20007ffe0ff */
[----:B------:R-:W5:Y:S05]  /*05b0*/  LDS R12, [R12] ;  /* 0x000000000c0c7984 */ /* 0x000f6a0000000800 */
[----:B------:R-:W3:Y:S08]  /*05c0*/  LDC.64 R8, c[0x0][0x388] ;  /* 0x0000e200ff087b82 */ /* 0x000ef00000000a00 */
[----:B------:R-:W0:Y:S01]  /*05d0*/  LDC.64 R14, c[0x0][0x380] ;  /* 0x0000e000ff0e7b82 */ /* 0x000e220000000a00 */
[----:B-1----:R-:W-:-:S06]  /*05e0*/  IMAD.WIDE R4, R11, 0x4, R4 ;  /* 0x000000040b047825 */ /* 0x002fcc00078e0204 */
[----:B------:R-:W2:Y:S01]  /*05f0*/  LDG.E R4, desc[UR8][R4.64] ;  /* 0x0000000804047981 */ /* 0x000ea2000c1e1900 */
[----:B----4-:R-:W-:-:S06]  /*0600*/  IMAD.WIDE R6, R11, 0x4, R6 ;  /* 0x000000040b067825 */ /* 0x010fcc00078e0206 */
[----:B------:R-:W4:Y:S01]  /*0610*/  LDG.E R7, desc[UR8][R6.64] ;  /* 0x0000000806077981 */ /* 0x000f22000c1e1900 */
[----:B---3--:R-:W-:-:S06]  /*0620*/  IMAD.WIDE R8, R11, 0x4, R8 ;  /* 0x000000040b087825 */ /* 0x008fcc00078e0208 */
[----:B------:R-:W3:Y:S01]  /*0630*/  LDG.E R8, desc[UR8][R8.64] ;  /* 0x0000000808087981 */ /* 0x000ee2000c1e1900 */
[----:B0-----:R-:W-:-:S06]  /*0640*/  IMAD.WIDE R14, R11, 0x4, R14 ;  /* 0x000000040b0e7825 */ /* 0x001fcc00078e020e */
[----:B------:R-:W5:Y:S01]  /*0650*/  LDG.E R14, desc[UR8][R14.64] ;  /* 0x000000080e0e7981 */ /* 0x000f62000c1e1900 */
[----:B------:R-:W-:-:S04]  /*0660*/  IMAD.WIDE R2, R11, 0x4, R2 ;  /* 0x000000040b027825 */ /* 0x000fc800078e0202 */
[----:B--2---:R-:W-:-:S04]  /*0670*/  FMUL R13, R4, R17 ;  /* 0x00000011040d7220 */ /* 0x004fc80000400000 */
[C---:B----4-:R-:W-:Y:S01]  /*0680*/  FFMA R13, R16.reuse, R7, R13 ;  /* 0x00000007100d7223 */ /* 0x050fe2000000000d */
[----:B------:R-:W0:Y:S03]  /*0690*/  F2F.F64.F32 R4, UR4 ;  /* 0x0000000400047d10 */ /* 0x000e260008201800 */
[----:B---3--:R-:W-:-:S05]  /*06a0*/  FFMA R13, R16, R8, R13 ;  /* 0x00000008100d7223 */ /* 0x008fca000000000d */
[----:B-----5:R-:W-:Y:S01]  /*06b0*/  F2F.F64.F32 R6, R12 ;  /* 0x0000000c00067310 */ /* 0x020fe20000201800 */
[----:B------:R-:W-:-:S07]  /*06c0*/  FFMA R8, R14, R18, R13 ;  /* 0x000000120e087223 */ /* 0x000fce000000000d */
[----:B------:R-:W1:Y:S01]  /*06d0*/  F2F.F64.F32 R8, R8 ;  /* 0x0000000800087310 */ /* 0x000e620000201800 */
[----:B0-----:R-:W-:Y:S01]  /*06e0*/  DMUL R4, R4, 0.25 ;  /* 0x3fd0000004047828 */ /* 0x001fe20000000000 */
[----:B------:R-:W-:-:S07]  /*06f0*/  UIADD3 UR4, UPT, UPT, UR6, 0xc00, URZ ;  /* 0x00000c0006047890 */ /* 0x000fce000fffe0ff */
[----:B-1----:R-:W-:Y:S01]  /*0700*/  DFMA R4, R4, R8, R6 ;  /* 0x000000080404722b */ /* 0x002fe20000000006 */
[----:B------:R-:W-:-:S09]  /*0710*/  ULEA UR4, UR10, UR4, 0x18 ;  /* 0x000000040a047291 */ /* 0x000fd2000f8ec0ff */
[----:B------:R-:W0:Y:S01]  /*0720*/  F2F.F32.F64 R4, R4 ;  /* 0x0000000400047310 */ /* 0x000e220000301000 */
[----:B------:R-:W-:-:S04]  /*0730*/  LEA R7, R0, UR4, 0x6 ;  /* 0x0000000400077c11 */ /* 0x000fc8000f8e30ff */
[----:B------:R-:W-:-:S05]  /*0740*/  LEA R7, R10, R7, 0x2 ;  /* 0x000000070a077211 */ /* 0x000fca00078e10ff */
[----:B0-----:R-:W-:Y:S01]  /*0750*/  STS [R7], R4 ;  /* 0x0000000407007388 */ /* 0x001fe20000000800 */
[----:B------:R-:W-:Y:S06]  /*0760*/  BAR.SYNC.DEFER_BLOCKING 0x0 ;  /* 0x0000000000007b1d */ /* 0x000fec0000010000 */
[----:B------:R-:W0:Y:S04]  /*0770*/  LDS R9, [R7] ;  /* 0x0000000007097984 */ /* 0x000e280000000800 */
[----:B0-----:R-:W-:Y:S01]  /*0780*/  STG.E desc[UR8][R2.64], R9 ;  /* 0x0000000902007986 */ /* 0x001fe2000c101908 */
[----:B------:R-:W-:Y:S05]  /*0790*/  EXIT ;  /* 0x000000000000794d */ /* 0x000fea0003800000 */
.L_x_3:
[----:B------:R-:W-:-:S00]  /*07a0*/  BRA `(.L_x_3) ;  /* 0xfffffffc00fc7947 */ /* 0x000fc0000383ffff */
[----:B------:R-:W-:-:S00]  /*07b0*/  NOP ;  /* 0x0000000000007918 */ /* 0x000fc00000000000 */
        /* <DEDUP_REMOVED lines=12> */
.L_x_48:


//--------------------- .text._Z11srad_cuda_1PfS_S_S_S_S_iif --------------------------
	.section	.text._Z11srad_cuda_1PfS_S_S_S_S_iif,"ax",@progbits
	.align	128
        .global         _Z11srad_cuda_1PfS_S_S_S_S_iif
        .type           _Z11srad_cuda_1PfS_S_S_S_S_iif,@function
        .size           _Z11srad_cuda_1PfS_S_S_S_S_iif,(.L_x_47 - _Z11srad_cuda_1PfS_S_S_S_S_iif)
        .other          _Z11srad_cuda_1PfS_S_S_S_S_iif,@"STO_CUDA_ENTRY STV_DEFAULT"
_Z11srad_cuda_1PfS_S_S_S_S_iif:
.text._Z11srad_cuda_1PfS_S_S_S_S_iif:
[----:B------:R-:W-:Y:S01]  /*0000*/  LDC R1, c[0x0][0x37c] ;  /* 0x0000df00ff017b82 */ /* 0x000fe20000000800 */
[----:B------:R-:W0:Y:S07]  /*0010*/  S2R R8, SR_CTAID.X ;  /* 0x0000000000087919 */ /* 0x000e2e0000002500 */
[----:B------:R-:W1:Y:S01]  /*0020*/  LDC R3, c[0x0][0x3b0] ;  /* 0x0000ec00ff037b82 */ /* 0x000e620000000800 */
[----:B------:R-:W2:Y:S01]  /*0030*/  LDCU.64 UR14, c[0x0][0x358] ;  /* 0x00006b00ff0e77ac */ /* 0x000ea20008000a00 */
[----:B------:R-:W3:Y:S06]  /*0040*/  S2R R5, SR_TID.X ;  /* 0x0000000000057919 */ /* 0x000eec0000002100 */
[----:B------:R-:W4:Y:S08]  /*0050*/  S2UR UR10, SR_CTAID.Y ;  /* 0x00000000000a79c3 */ /* 0x000f300000002600 */
[----:B------:R-:W5:Y:S01]  /*0060*/  LDC.64 R6, c[0x0][0x3a0] ;  /* 0x0000e800ff067b82 */ /* 0x000f620000000a00 */
[----:B-1----:R-:W-:-:S02]  /*0070*/  IMAD.SHL.U32 R0, R3, 0x10, RZ ;  /* 0x0000001003007824 */ /* 0x002fc400078e00ff */
[----:B0-----:R-:W-:-:S04]  /*0080*/  IMAD.SHL.U32 R9, R8, 0x10, RZ ;  /* 0x0000001008097824 */ /* 0x001fc800078e00ff */
[----:B----4-:R-:W-:-:S05]  /*0090*/  IMAD R14, R0, UR10, R9 ;  /* 0x0000000a000e7c24 */ /* 0x010fca000f8e0209 */
[C---:B---3--:R-:W-:Y:S02]  /*00a0*/  IADD3 R11, PT, PT, R14.reuse, -R3, R5 ;  /* 0x800000030e0b7210 */ /* 0x048fe40007ffe005 */
[----:B------:R-:W-:-:S03]  /*00b0*/  IADD3 R13, PT, PT, R14, R5, R0 ;  /* 0x000000050e0d7210 */ /* 0x000fc60007ffe000 */
[----:B-----5:R-:W-:-:S04]  /*00c0*/  IMAD.WIDE R10, R11, 0x4, R6 ;  /* 0x000000040b0a7825 */ /* 0x020fc800078e0206 */
[----:B------:R-:W-:Y:S02]  /*00d0*/  IMAD.WIDE R12, R13, 0x4, R6 ;  /* 0x000000040d0c7825 */ /* 0x000fe400078e0206 */
[----:B--2---:R0:W2:Y:S04]  /*00e0*/  LDG.E R11, desc[UR14][R10.64] ;  /* 0x0000000e0a0b7981 */ /* 0x0040a8000c1e1900 */
[----:B------:R-:W3:Y:S01]  /*00f0*/  LDG.E R12, desc[UR14][R12.64] ;  /* 0x0000000e0c0c7981 */ /* 0x000ee2000c1e1900 */
[----:B------:R-:W1:Y:S01]  /*0100*/  S2UR UR9, SR_CgaCtaId ;  /* 0x00000000000979c3 */ /* 0x000e620000008800 */
[----:B------:R-:W-:Y:S01]  /*0110*/  UMOV UR4, 0x400 ;  /* 0x0000040000047882 */ /* 0x000fe20000000000 */
[----:B------:R-:W-:Y:S01]  /*0120*/  UISETP.NE.AND UP0, UPT, UR10, URZ, UPT ;  /* 0x000000ff0a00728c */ /* 0x000fe2000bf05270 */
[----:B------:R-:W4:Y:S01]  /*0130*/  S2R R4, SR_TID.Y ;  /* 0x0000000000047919 */ /* 0x000f220000002200 */
[----:B------:R-:W-:-:S02]  /*0140*/  UIADD3 UR5, UPT, UPT, UR4, 0x800, URZ ;  /* 0x0000080004057890 */ /* 0x000fc4000fffe0ff */
[----:B------:R-:W-:Y:S02]  /*0150*/  UIADD3 UR6, UPT, UPT, UR4, 0xc00, URZ ;  /* 0x00000c0004067890 */ /* 0x000fe4000fffe0ff */
[----:B-1----:R-:W-:Y:S02]  /*0160*/  ULEA UR5, UR9, UR5, 0x18 ;  /* 0x0000000509057291 */ /* 0x002fe4000f8ec0ff */
[----:B------:R-:W-:-:S04]  /*0170*/  ULEA UR6, UR9, UR6, 0x18 ;  /* 0x0000000609067291 */ /* 0x000fc8000f8ec0ff */
[C---:B----4-:R-:W-:Y:S02]  /*0180*/  LEA R2, R4.reuse, UR5, 0x6 ;  /* 0x0000000504027c11 */ /* 0x050fe4000f8e30ff */
[----:B------:R-:W-:Y:S02]  /*0190*/  LEA R16, R4, UR6, 0x6 ;  /* 0x0000000604107c11 */ /* 0x000fe4000f8e30ff */
[----:B------:R-:W-:-:S03]  /*01a0*/  LEA R18, R5, R2, 0x2 ;  /* 0x0000000205127211 */ /* 0x000fc600078e10ff */
[----:B------:R-:W-:Y:S01]  /*01b0*/  IMAD R15, R5, 0x4, R16 ;  /* 0x00000004050f7824 */ /* 0x000fe200078e0210 */
[----:B0-----:R-:W-:Y:S01]  /*01c0*/  MOV R10, R18 ;  /* 0x00000012000a7202 */ /* 0x001fe20000000f00 */
[----:B------:R-:W-:-:S04]  /*01d0*/  IMAD R16, R4, R3, R14 ;  /* 0x0000000304107224 */ /* 0x000fc800078e020e */
[----:B------:R-:W-:Y:S01]  /*01e0*/  IMAD.IADD R2, R16, 0x1, R5 ;  /* 0x0000000110027824 */ /* 0x000fe200078e0205 */
[----:B--2---:R0:W-:Y:S04]  /*01f0*/  STS [R18], R11 ;  /* 0x0000000b12007388 */ /* 0x0041e80000000800 */
[----:B---3--:R0:W-:Y:S01]  /*0200*/  STS [R15], R12 ;  /* 0x0000000c0f007388 */ /* 0x0081e20000000800 */
[----:B------:R-:W-:Y:S05]  /*0210*/  BRA.U !UP0, `(.L_x_4) ;  /* 0x0000000108287547 */ /* 0x000fea000b800000 */
[----:B------:R-:W1:Y:S02]  /*0220*/  LDCU UR7, c[0x0][0x374] ;  /* 0x00006e80ff0777ac */ /* 0x000e640008000800 */
[----:B-1----:R-:W-:-:S04]  /*0230*/  UIADD3 UR7, UPT, UPT, UR7, -0x1, URZ ;  /* 0xffffffff07077890 */ /* 0x002fc8000fffe0ff */
[----:B------:R-:W-:-:S09]  /*0240*/  UISETP.NE.AND UP0, UPT, UR10, UR7, UPT ;  /* 0x000000070a00728c */ /* 0x000fd2000bf05270 */
[----:B------:R-:W-:Y:S05]  /*0250*/  BRA.U UP0, `(.L_x_5) ;  /* 0x0000000100287547 */ /* 0x000fea000b800000 */
[----:B------:R-:W-:-:S04]  /*0260*/  IMAD R9, R3, 0xf, R5 ;  /* 0x0000000f03097824 */ /* 0x000fc800078e0205 */
[----:B------:R-:W-:-:S04]  /*0270*/  IMAD.IADD R9, R14, 0x1, R9 ;  /* 0x000000010e097824 */ /* 0x000fc800078e0209 */
[----:B0-----:R-:W-:-:S06]  /*0280*/  IMAD.WIDE.U32 R12, R9, 0x4, R6 ;  /* 0x00000004090c7825 */ /* 0x001fcc00078e0006 */
[----:B------:R-:W2:Y:S04]  /*0290*/  LDG.E R12, desc[UR14][R12.64] ;  /* 0x0000000e0c0c7981 */ /* 0x000ea8000c1e1900 */
[----:B--2---:R1:W-:Y:S01]  /*02a0*/  STS [R15], R12 ;  /* 0x0000000c0f007388 */ /* 0x0043e20000000800 */
[----:B------:R-:W-:Y:S05]  /*02b0*/  BRA `(.L_x_5) ;  /* 0x0000000000107947 */ /* 0x000fea0003800000 */
.L_x_4:
[----:B------:R-:W-:-:S04]  /*02c0*/  IMAD.IADD R13, R9, 0x1, R5 ;  /* 0x00000001090d7824 */ /* 0x000fc800078e0205 */
[----:B0-----:R-:W-:-:S06]  /*02d0*/  IMAD.WIDE R12, R13, 0x4, R6 ;  /* 0x000000040d0c7825 */ /* 0x001fcc00078e0206 */
[----:B------:R-:W2:Y:S04]  /*02e0*/  LDG.E R13, desc[UR14][R12.64] ;  /* 0x0000000e0c0d7981 */ /* 0x000ea8000c1e1900 */
[----:B--2---:R0:W-:Y:S02]  /*02f0*/  STS [R18], R13 ;  /* 0x0000000d12007388 */ /* 0x0041e40000000800 */
.L_x_5:
[----:B------:R-:W-:Y:S01]  /*0300*/  BAR.SYNC.DEFER_BLOCKING 0x0 ;  /* 0x0000000000007b1d */ /* 0x000fe20000010000 */
[----:B------:R-:W-:-:S05]  /*0310*/  IADD3 R17, PT, PT, R16, -0x1, RZ ;  /* 0xffffffff10117810 */ /* 0x000fca0007ffe0ff */
[----:B------:R-:W-:-:S05]  /*0320*/  IMAD.WIDE R16, R17, 0x4, R6 ;  /* 0x0000000411107825 */ /* 0x000fca00078e0206 */
[----:B0-----:R-:W2:Y:S04]  /*0330*/  LDG.E R18, desc[UR14][R16.64] ;  /* 0x0000000e10127981 */ /* 0x001ea8000c1e1900 */
[----:B------:R-:W3:Y:S01]  /*0340*/  LDG.E R9, desc[UR14][R16.64+0x44] ;  /* 0x0000440e10097981 */ /* 0x000ee2000c1e1900 */
[----:B------:R-:W-:Y:S01]  /*0350*/  UIADD3 UR7, UPT, UPT, UR4, 0x1400, URZ ;  /* 0x0000140004077890 */ /* 0x000fe2000fffe0ff */
[----:B------:R-:W-:Y:S01]  /*0360*/  ISETP.NE.AND P0, PT, R8, RZ, PT ;  /* 0x000000ff0800720c */ /* 0x000fe20003f05270 */
[----:B------:R-:W-:Y:S02]  /*0370*/  UIADD3 UR8, UPT, UPT, UR4, 0x1000, URZ ;  /* 0x0000100004087890 */ /* 0x000fe4000fffe0ff */
[----:B------:R-:W-:Y:S02]  /*0380*/  ULEA UR7, UR9, UR7, 0x18 ;  /* 0x0000000709077291 */ /* 0x000fe4000f8ec0ff */
[----:B------:R-:W-:-:S04]  /*0390*/  ULEA UR8, UR9, UR8, 0x18 ;  /* 0x0000000809087291 */ /* 0x000fc8000f8ec0ff */
[C---:B-1----:R-:W-:Y:S02]  /*03a0*/  LEA R12, R4.reuse, UR7, 0x6 ;  /* 0x00000007040c7c11 */ /* 0x042fe4000f8e30ff */
[----:B------:R-:W-:-:S03]  /*03b0*/  LEA R14, R4, UR8, 0x6 ;  /* 0x00000008040e7c11 */ /* 0x000fc6000f8e30ff */
[C---:B------:R-:W-:Y:S02]  /*03c0*/  IMAD R11, R5.reuse, 0x4, R12 ;  /* 0x00000004050b7824 */ /* 0x040fe400078e020c */
[----:B------:R-:W-:-:S03]  /*03d0*/  IMAD R20, R5, 0x4, R14 ;  /* 0x0000000405147824 */ /* 0x000fc600078e020e */
[----:B--2---:R0:W-:Y:S04]  /*03e0*/  STS [R11], R18 ;  /* 0x000000120b007388 */ /* 0x0041e80000000800 */
[----:B---3--:R0:W-:Y:S01]  /*03f0*/  STS [R20], R9 ;  /* 0x0000000914007388 */ /* 0x0081e20000000800 */
[----:B------:R-:W-:Y:S05]  /*0400*/  @!P0 BRA `(.L_x_6) ;  /* 0x0000000000308947 */ /* 0x000fea0003800000 */
[----:B------:R-:W0:Y:S02]  /*0410*/  LDC R16, c[0x0][0x370] ;  /* 0x0000dc00ff107b82 */ /* 0x000e240000000800 */
[----:B0-----:R-:W-:-:S04]  /*0420*/  IADD3 R9, PT, PT, R16, -0x1, RZ ;  /* 0xffffffff10097810 */ /* 0x001fc80007ffe0ff */
[----:B------:R-:W-:-:S13]  /*0430*/  ISETP.NE.AND P0, PT, R8, R9, PT ;  /* 0x000000090800720c */ /* 0x000fda0003f05270 */
[----:B------:R-:W-:Y:S05]  /*0440*/  @P0 BRA `(.L_x_7) ;  /* 0x0000000000380947 */ /* 0x000fea0003800000 */
[----:B------:R-:W-:-:S04]  /*0450*/  IMAD R3, R4, R3, RZ ;  /* 0x0000000304037224 */ /* 0x000fc800078e02ff */
[----:B------:R-:W-:-:S04]  /*0460*/  IMAD R3, R0, UR10, R3 ;  /* 0x0000000a00037c24 */ /* 0x000fc8000f8e0203 */
[----:B------:R-:W-:-:S04]  /*0470*/  IMAD R3, R16, 0x10, R3 ;  /* 0x0000001010037824 */ /* 0x000fc800078e0203 */
[----:B------:R-:W-:-:S04]  /*0480*/  VIADD R3, R3, 0xffffffff ;  /* 0xffffffff03037836 */ /* 0x000fc80000000000 */
[----:B------:R-:W-:-:S06]  /*0490*/  IMAD.WIDE.U32 R8, R3, 0x4, R6 ;  /* 0x0000000403087825 */ /* 0x000fcc00078e0006 */
[----:B------:R-:W2:Y:S04]  /*04a0*/  LDG.E R9, desc[UR14][R8.64] ;  /* 0x0000000e08097981 */ /* 0x000ea8000c1e1900 */
[----:B--2---:R1:W-:Y:S01]  /*04b0*/  STS [R20], R9 ;  /* 0x0000000914007388 */ /* 0x0043e20000000800 */
[----:B------:R-:W-:Y:S05]  /*04c0*/  BRA `(.L_x_7) ;  /* 0x0000000000187947 */ /* 0x000fea0003800000 */
.L_x_6:
[----:B------:R-:W-:-:S05]  /*04d0*/  IMAD R0, R3, UR10, RZ ;  /* 0x0000000a03007c24 */ /* 0x000fca000f8e02ff */
[----:B------:R-:W-:-:S05]  /*04e0*/  SHF.L.U32 R0, R0, 0x4, RZ ;  /* 0x0000000400007819 */ /* 0x000fca00000006ff */
[----:B0-----:R-:W-:-:S04]  /*04f0*/  IMAD R9, R4, R3, R0 ;  /* 0x0000000304097224 */ /* 0x001fc800078e0200 */
[----:B------:R-:W-:-:S06]  /*0500*/  IMAD.WIDE R8, R9, 0x4, R6 ;  /* 0x0000000409087825 */ /* 0x000fcc00078e0206 */
[----:B------:R-:W2:Y:S04]  /*0510*/  LDG.E R8, desc[UR14][R8.64] ;  /* 0x0000000e08087981 */ /* 0x000ea8000c1e1900 */
[----:B--2---:R0:W-:Y:S02]  /*0520*/  STS [R11], R8 ;  /* 0x000000080b007388 */ /* 0x0041e40000000800 */
.L_x_7:
[----:B------:R-:W-:Y:S01]  /*0530*/  BAR.SYNC.DEFER_BLOCKING 0x0 ;  /* 0x0000000000007b1d */ /* 0x000fe20000010000 */
[----:B------:R-:W-:-:S06]  /*0540*/  IMAD.WIDE R6, R2, 0x4, R6 ;  /* 0x0000000402067825 */ /* 0x000fcc00078e0206 */
[----:B------:R-:W2:Y:S01]  /*0550*/  LDG.E R6, desc[UR14][R6.64] ;  /* 0x0000000e06067981 */ /* 0x000ea2000c1e1900 */
[----:B------:R-:W-:Y:S01]  /*0560*/  ULEA UR4, UR9, UR4, 0x18 ;  /* 0x0000000409047291 */ /* 0x000fe2000f8ec0ff */
[C---:B------:R-:W-:Y:S01]  /*0570*/  LOP3.LUT P0, RZ, R4.reuse, R5, RZ, 0xfc, !PT ;  /* 0x0000000504ff7212 */ /* 0x040fe2000780fcff */
[----:B------:R-:W-:Y:S04]  /*0580*/  BSSY.RECONVERGENT B0, `(.L_x_8) ;  /* 0x0000046000007945 */ /* 0x000fe80003800200 */
[----:B------:R-:W-:-:S05]  /*0590*/  LEA R0, R4, UR4, 0x6 ;  /* 0x0000000404007c11 */ /* 0x000fca000f8e30ff */
[----:B------:R-:W-:-:S05]  /*05a0*/  IMAD R3, R5, 0x4, R0 ;  /* 0x0000000405037824 */ /* 0x000fca00078e0200 */
[----:B--2---:R2:W-:Y:S01]  /*05b0*/  STS [R3], R6 ;  /* 0x0000000603007388 */ /* 0x0045e20000000800 */
[----:B------:R-:W-:Y:S06]  /*05c0*/  BAR.SYNC.DEFER_BLOCKING 0x0 ;  /* 0x0000000000007b1d */ /* 0x000fec0000010000 */
[----:B------:R2:W3:Y:S01]  /*05d0*/  LDS R13, [R3] ;  /* 0x00000000030d7984 */ /* 0x0004e20000000800 */
[----:B------:R-:W-:Y:S05]  /*05e0*/  @!P0 BRA `(.L_x_9) ;  /* 0x0000000000f48947 */ /* 0x000fea0003800000 */
[----:B------:R-:W-:Y:S01]  /*05f0*/  ISETP.NE.AND P1, PT, R5, 0xf, PT ;  /* 0x0000000f0500780c */ /* 0x000fe20003f25270 */
[----:B------:R-:W-:Y:S01]  /*0600*/  UIADD3 UR9, UPT, UPT, UR4, 0x7c, URZ ;  /* 0x0000007c04097890 */ /* 0x000fe2000fffe0ff */
[C---:B------:R-:W-:Y:S01]  /*0610*/  ISETP.EQ.AND P2, PT, R4.reuse, RZ, PT ;  /* 0x000000ff0400720c */ /* 0x040fe20003f42270 */
[----:B------:R-:W-:Y:S01]  /*0620*/  UIADD3 UR10, UPT, UPT, UR8, 0x3c, URZ ;  /* 0x0000003c080a7890 */ /* 0x000fe2000fffe0ff */
[----:B------:R-:W-:Y:S01]  /*0630*/  ISETP.NE.AND P0, PT, R4, RZ, PT ;  /* 0x000000ff0400720c */ /* 0x000fe20003f05270 */
[----:B------:R-:W-:Y:S02]  /*0640*/  UIADD3 UR11, UPT, UPT, UR4, 0x38, URZ ;  /* 0x00000038040b7890 */ /* 0x000fe4000fffe0ff */
[----:B------:R-:W-:Y:S01]  /*0650*/  UIADD3 UR12, UPT, UPT, UR5, 0x3c, URZ ;  /* 0x0000003c050c7890 */ /* 0x000fe2000fffe0ff */
[----:B------:R-:W-:Y:S01]  /*0660*/  IMAD.U32 R15, RZ, RZ, UR9 ;  /* 0x00000009ff0f7e24 */ /* 0x000fe2000f8e00ff */
[----:B------:R-:W-:Y:S02]  /*0670*/  MOV R16, UR10 ;  /* 0x0000000a00107c02 */ /* 0x000fe40008000f00 */
[----:B0-----:R-:W-:-:S02]  /*0680*/  IMAD.U32 R11, RZ, RZ, UR11 ;  /* 0x0000000bff0b7e24 */ /* 0x001fc4000f8e00ff */
[----:B------:R-:W-:Y:S02]  /*0690*/  IMAD.U32 R10, RZ, RZ, UR12 ;  /* 0x0000000cff0a7e24 */ /* 0x000fe4000f8e00ff */
[----:B------:R-:W-:Y:S05]  /*06a0*/  @!P1 BRA P2, `(.L_x_10) ;  /* 0x0000000000cc9947 */ /* 0x000fea0001000000 */
[C---:B------:R-:W-:Y:S01]  /*06b0*/  ISETP.EQ.AND P3, PT, R4.reuse, 0xf, PT ;  /* 0x0000000f0400780c */ /* 0x040fe20003f62270 */
[----:B------:R-:W-:Y:S01]  /*06c0*/  UIADD3 UR9, UPT, UPT, UR6, 0x3fc, URZ ;  /* 0x000003fc06097890 */ /* 0x000fe2000fffe0ff */
[----:B------:R-:W-:Y:S01]  /*06d0*/  ISETP.NE.AND P2, PT, R4, 0xf, PT ;  /* 0x0000000f0400780c */ /* 0x000fe20003f45270 */
[----:B------:R-:W-:Y:S02]  /*06e0*/  UIADD3 UR10, UPT, UPT, UR8, 0x3fc, URZ ;  /* 0x000003fc080a7890 */ /* 0x000fe4000fffe0ff */
[----:B------:R-:W-:Y:S02]  /*06f0*/  UIADD3 UR11, UPT, UPT, UR4, 0x3f8, URZ ;  /* 0x000003f8040b7890 */ /* 0x000fe4000fffe0ff */
[----:B------:R-:W-:Y:S01]  /*0700*/  UIADD3 UR12, UPT, UPT, UR4, 0x3bc, URZ ;  /* 0x000003bc040c7890 */ /* 0x000fe2000fffe0ff */
[----:B------:R-:W-:Y:S01]  /*0710*/  MOV R15, UR9 ;  /* 0x00000009000f7c02 */ /* 0x000fe20008000f00 */
[----:B------:R-:W-:Y:S02]  /*0720*/  IMAD.U32 R16, RZ, RZ, UR10 ;  /* 0x0000000aff107e24 */ /* 0x000fe4000f8e00ff */
[----:B------:R-:W-:-:S02]  /*0730*/  IMAD.U32 R11, RZ, RZ, UR11 ;  /* 0x0000000bff0b7e24 */ /* 0x000fc4000f8e00ff */
[----:B------:R-:W-:Y:S01]  /*0740*/  MOV R10, UR12 ;  /* 0x0000000c000a7c02 */ /* 0x000fe20008000f00 */
[----:B------:R-:W-:Y:S06]  /*0750*/  @!P1 BRA P3, `(.L_x_10) ;  /* 0x0000000000a09947 */ /* 0x000fec0001800000 */
[C---:B------:R-:W-:Y:S01]  /*0760*/  ISETP.EQ.AND P4, PT, R5.reuse, RZ, PT ;  /* 0x000000ff0500720c */ /* 0x040fe20003f82270 */
[----:B------:R-:W-:Y:S01]  /*0770*/  UIADD3 UR9, UPT, UPT, UR6, 0x3c0, URZ ;  /* 0x000003c006097890 */ /* 0x000fe2000fffe0ff */
[----:B------:R-:W-:Y:S01]  /*0780*/  ISETP.NE.AND P3, PT, R5, RZ, PT ;  /* 0x000000ff0500720c */ /* 0x000fe20003f65270 */
[----:B------:R-:W-:Y:S02]  /*0790*/  UIADD3 UR10, UPT, UPT, UR4, 0x3c4, URZ ;  /* 0x000003c4040a7890 */ /* 0x000fe4000fffe0ff */
[----:B------:R-:W-:Y:S02]  /*07a0*/  UIADD3 UR11, UPT, UPT, UR7, 0x3c0, URZ ;  /* 0x000003c0070b7890 */ /* 0x000fe4000fffe0ff */
[----:B------:R-:W-:Y:S01]  /*07b0*/  UIADD3 UR12, UPT, UPT, UR4, 0x380, URZ ;  /* 0x00000380040c7890 */ /* 0x000fe2000fffe0ff */
[----:B------:R-:W-:Y:S02]  /*07c0*/  IMAD.U32 R15, RZ, RZ, UR9 ;  /* 0x00000009ff0f7e24 */ /* 0x000fe4000f8e00ff */
[----:B------:R-:W-:Y:S01]  /*07d0*/  IMAD.U32 R16, RZ, RZ, UR10 ;  /* 0x0000000aff107e24 */ /* 0x000fe2000f8e00ff */
[----:B------:R-:W-:-:S02]  /*07e0*/  MOV R11, UR11 ;  /* 0x0000000b000b7c02 */ /* 0x000fc40008000f00 */
[----:B------:R-:W-:Y:S01]  /*07f0*/  IMAD.U32 R10, RZ, RZ, UR12 ;  /* 0x0000000cff0a7e24 */ /* 0x000fe2000f8e00ff */
[----:B------:R-:W-:Y:S06]  /*0800*/  @!P2 BRA P4, `(.L_x_10) ;  /* 0x000000000074a947 */ /* 0x000fec0002000000 */
[C---:B------:R-:W-:Y:S02]  /*0810*/  @!P0 LEA R16, R5.reuse, UR4, 0x2 ;  /* 0x0000000405108c11 */ /* 0x040fe4000f8e10ff */
[----:B------:R-:W-:Y:S02]  /*0820*/  @!P0 LEA R10, R5, UR5, 0x2 ;  /* 0x00000005050a8c11 */ /* 0x000fe4000f8e10ff */
[C---:B------:R-:W-:Y:S01]  /*0830*/  @!P0 IADD3 R11, PT, PT, R16.reuse, -0x4, RZ ;  /* 0xfffffffc100b8810 */ /* 0x040fe20007ffe0ff */
[C---:B------:R-:W-:Y:S02]  /*0840*/  @!P0 VIADD R15, R16.reuse, 0x40 ;  /* 0x00000040100f8836 */ /* 0x040fe40000000000 */
[----:B------:R-:W-:Y:S01]  /*0850*/  @!P0 VIADD R16, R16, 0x4 ;  /* 0x0000000410108836 */ /* 0x000fe20000000000 */
[----:B------:R-:W-:Y:S06]  /*0860*/  @!P0 BRA `(.L_x_10) ;  /* 0x00000000005c8947 */ /* 0x000fec0003800000 */
[----:B------:R-:W-:Y:S04]  /*0870*/  BSSY.RECONVERGENT B1, `(.L_x_11) ;  /* 0x0000012000017945 */ /* 0x000fe80003800200 */
[----:B------:R-:W-:Y:S05]  /*0880*/  @!P1 BRA `(.L_x_12) ;  /* 0x0000000000349947 */ /* 0x000fea0003800000 */
[----:B------:R-:W-:Y:S04]  /*0890*/  BSSY.RECONVERGENT B2, `(.L_x_13) ;  /* 0x000000a000027945 */ /* 0x000fe80003800200 */
[----:B------:R-:W-:Y:S05]  /*08a0*/  @!P2 BRA `(.L_x_14) ;  /* 0x000000000010a947 */ /* 0x000fea0003800000 */
[C---:B------:R-:W-:Y:S01]  /*08b0*/  @P3 IADD3 R11, PT, PT, R3.reuse, -0x4, RZ ;  /* 0xfffffffc030b3810 */ /* 0x040fe20007ffe0ff */
[----:B------:R-:W-:Y:S01]  /*08c0*/  VIADD R15, R3, 0x40 ;  /* 0x00000040030f7836 */ /* 0x000fe20000000000 */
[----:B------:R-:W-:Y:S01]  /*08d0*/  @!P3 MOV R11, R12 ;  /* 0x0000000c000bb202 */ /* 0x000fe20000000f00 */
[----:B------:R-:W-:Y:S06]  /*08e0*/  BRA `(.L_x_15) ;  /* 0x0000000000107947 */ /* 0x000fec0003800000 */
.L_x_14:
[C---:B------:R-:W-:Y:S02]  /*08f0*/  LEA R15, R5.reuse, UR6, 0x2 ;  /* 0x00000006050f7c11 */ /* 0x040fe4000f8e10ff */
[----:B------:R-:W-:-:S03]  /*0900*/  LEA R11, R5, UR4, 0x2 ;  /* 0x00000004050b7c11 */ /* 0x000fc6000f8e10ff */
[----:B------:R-:W-:Y:S01]  /*0910*/  VIADD R15, R15, 0x3c0 ;  /* 0x000003c00f0f7836 */ /* 0x000fe20000000000 */
[----:B------:R-:W-:-:S07]  /*0920*/  IADD3 R11, PT, PT, R11, 0x3bc, RZ ;  /* 0x000003bc0b0b7810 */ /* 0x000fce0007ffe0ff */
.L_x_15:
[----:B------:R-:W-:Y:S05]  /*0930*/  BSYNC.RECONVERGENT B2 ;  /* 0x0000000000027941 */ /* 0x000fea0003800200 */
.L_x_13:
[----:B------:R-:W-:Y:S01]  /*0940*/  VIADD R16, R3, 0x4 ;  /* 0x0000000403107836 */ /* 0x000fe20000000000 */
[----:B------:R-:W-:Y:S06]  /*0950*/  BRA `(.L_x_16) ;  /* 0x00000000000c7947 */ /* 0x000fec0003800000 */
.L_x_12:
[----:B------:R-:W-:Y:S01]  /*0960*/  IADD3 R16, PT, PT, R14, 0x3c, RZ ;  /* 0x0000003c0e107810 */ /* 0x000fe20007ffe0ff */
[C---:B------:R-:W-:Y:S01]  /*0970*/  VIADD R15, R0.reuse, 0x7c ;  /* 0x0000007c000f7836 */ /* 0x040fe20000000000 */
[----:B------:R-:W-:-:S07]  /*0980*/  IADD3 R11, PT, PT, R0, 0x38, RZ ;  /* 0x00000038000b7810 */ /* 0x000fce0007ffe0ff */
.L_x_16:
[----:B------:R-:W-:Y:S05]  /*0990*/  BSYNC.RECONVERGENT B1 ;  /* 0x0000000000017941 */ /* 0x000fea0003800200 */
.L_x_11:
[----:B------:R-:W-:Y:S01]  /*09a0*/  VIADD R10, R3, 0xffffffc0 ;  /* 0xffffffc0030a7836 */ /* 0x000fe20000000000 */
[----:B------:R-:W-:Y:S06]  /*09b0*/  BRA `(.L_x_10) ;  /* 0x0000000000087947 */ /* 0x000fec0003800000 */
.L_x_9:
[C---:B------:R-:W-:Y:S01]  /*09c0*/  IADD3 R15, PT, PT, R3.reuse, 0x40, RZ ;  /* 0x00000040030f7810 */ /* 0x040fe20007ffe0ff */
[----:B------:R-:W-:-:S07]  /*09d0*/  VIADD R16, R3, 0x4 ;  /* 0x0000000403107836 */ /* 0x000fce0000000000 */
.L_x_10:
[----:B------:R-:W-:Y:S05]  /*09e0*/  BSYNC.RECONVERGENT B0 ;  /* 0x0000000000007941 */ /* 0x000fea0003800200 */
.L_x_8:
[----:B------:R-:W1:Y:S01]  /*09f0*/  LDS R10, [R10] ;  /* 0x000000000a0a7984 */ /* 0x000e620000000800 */
[----:B---3--:R-:W-:Y:S01]  /*0a00*/  FMUL R17, R13, R13 ;  /* 0x0000000d0d117220 */ /* 0x008fe20000400000 */
[----:B------:R-:W-:Y:S02]  /*0a10*/  BSSY.RECONVERGENT B0, `(.L_x_17) ;  /* 0x0000018000007945 */ /* 0x000fe40003800200 */
[----:B0-----:R-:W0:Y:S01]  /*0a20*/  LDS R8, [R15] ;  /* 0x000000000f087984 */ /* 0x001e220000000800 */
[----:B------:R-:W3:Y:S03]  /*0a30*/  MUFU.RCP R12, R17 ;  /* 0x00000011000c7308 */ /* 0x000ee60000001000 */
[----:B------:R3:W4:Y:S04]  /*0a40*/  LDS R0, [R11] ;  /* 0x000000000b007984 */ /* 0x0007280000000800 */
[----:B--2---:R-:W2:Y:S01]  /*0a50*/  LDS R6, [R16] ;  /* 0x0000000010067984 */ /* 0x004ea20000000800 */
[----:B---3--:R-:W-:-:S04]  /*0a60*/  FFMA R11, -R17, R12, 1 ;  /* 0x3f800000110b7423 */ /* 0x008fc8000000010c */
[----:B------:R-:W-:Y:S01]  /*0a70*/  FFMA R11, R12, R11, R12 ;  /* 0x0000000b0c0b7223 */ /* 0x000fe2000000000c */
[C---:B-1----:R-:W-:Y:S01]  /*0a80*/  FADD R9, -R13.reuse, R10 ;  /* 0x0000000a0d097221 */ /* 0x042fe20000000100 */
[----:B0-----:R-:W-:-:S03]  /*0a90*/  FADD R8, -R13, R8 ;  /* 0x000000080d087221 */ /* 0x001fc60000000100 */
[----:B------:R-:W-:Y:S01]  /*0aa0*/  FMUL R3, R9, R9 ;  /* 0x0000000909037220 */ /* 0x000fe20000400000 */
[----:B----4-:R-:W-:-:S03]  /*0ab0*/  FADD R7, -R13, R0 ;  /* 0x000000000d077221 */ /* 0x010fc60000000100 */
[----:B------:R-:W-:Y:S01]  /*0ac0*/  FFMA R0, R8, R8, R3 ;  /* 0x0000000808007223 */ /* 0x000fe20000000003 */
[----:B--2---:R-:W-:-:S03]  /*0ad0*/  FADD R6, -R13, R6 ;  /* 0x000000060d067221 */ /* 0x004fc60000000100 */
[----:B------:R-:W-:-:S04]  /*0ae0*/  FFMA R3, R7, R7, R0 ;  /* 0x0000000707037223 */ /* 0x000fc80000000000 */
[----:B------:R-:W-:-:S04]  /*0af0*/  FFMA R0, R6, R6, R3 ;  /* 0x0000000606007223 */ /* 0x000fc80000000003 */
[----:B------:R-:W0:Y:S01]  /*0b00*/  FCHK P0, R0, R17 ;  /* 0x0000001100007302 */ /* 0x000e220000000000 */
[----:B------:R-:W-:-:S04]  /*0b10*/  FFMA R10, R0, R11, RZ ;  /* 0x0000000b000a7223 */ /* 0x000fc800000000ff */
[----:B------:R-:W-:-:S04]  /*0b20*/  FFMA R3, -R17, R10, R0 ;  /* 0x0000000a11037223 */ /* 0x000fc80000000100 */
[----:B------:R-:W-:Y:S01]  /*0b30*/  FFMA R10, R11, R3, R10 ;  /* 0x000000030b0a7223 */ /* 0x000fe2000000000a */
[----:B0-----:R-:W-:Y:S06]  /*0b40*/  @!P0 BRA `(.L_x_18) ;  /* 0x0000000000108947 */ /* 0x001fec0003800000 */
[----:B------:R-:W-:Y:S02]  /*0b50*/  MOV R3, R17 ;  /* 0x0000001100037202 */ /* 0x000fe40000000f00 */
[----:B------:R-:W-:-:S07]  /*0b60*/  MOV R12, 0xb80 ;  /* 0x00000b80000c7802 */ /* 0x000fce0000000f00 */
[----:B------:R-:W-:Y:S05]  /*0b70*/  CALL.REL.NOINC `($__internal_1_$__cuda_sm3x_div_rn_noftz_f32_slowpath) ;  /* 0x0000000800687944 */ /* 0x000fea0003c00000 */
[----:B------:R-:W-:-:S07]  /*0b80*/  IMAD.MOV.U32 R10, RZ, RZ, R3 ;  /* 0x000000ffff0a7224 */ /* 0x000fce00078e0003 */
.L_x_18:
[----:B------:R-:W-:Y:S05]  /*0b90*/  BSYNC.RECONVERGENT B0 ;  /* 0x0000000000007941 */ /* 0x000fea0003800200 */
.L_x_17:
[----:B------:R-:W0:Y:S01]  /*0ba0*/  MUFU.RCP R12, R13 ;  /* 0x0000000d000c7308 */ /* 0x000e220000001000 */
[----:B------:R-:W-:Y:S01]  /*0bb0*/  FADD R0, R8, R9 ;  /* 0x0000000908007221 */ /* 0x000fe20000000000 */
[----:B------:R-:W-:Y:S03]  /*0bc0*/  BSSY.RECONVERGENT B0, `(.L_x_19) ;  /* 0x000000d000007945 */ /* 0x000fe60003800200 */
[----:B------:R-:W-:-:S04]  /*0bd0*/  FADD R3, R7, R0 ;  /* 0x0000000007037221 */ /* 0x000fc80000000000 */
[----:B------:R-:W-:-:S04]  /*0be0*/  FADD R0, R6, R3 ;  /* 0x0000000306007221 */ /* 0x000fc80000000000 */
[----:B------:R-:W1:Y:S01]  /*0bf0*/  FCHK P0, R0, R13 ;  /* 0x0000000d00007302 */ /* 0x000e620000000000 */
[----:B0-----:R-:W-:-:S04]  /*0c00*/  FFMA R11, -R13, R12, 1 ;  /* 0x3f8000000d0b7423 */ /* 0x001fc8000000010c */
[----:B------:R-:W-:-:S04]  /*0c10*/  FFMA R11, R12, R11, R12 ;  /* 0x0000000b0c0b7223 */ /* 0x000fc8000000000c */
[----:B------:R-:W-:-:S04]  /*0c20*/  FFMA R12, R0, R11, RZ ;  /* 0x0000000b000c7223 */ /* 0x000fc800000000ff */
[----:B------:R-:W-:-:S04]  /*0c30*/  FFMA R3, -R13, R12, R0 ;  /* 0x0000000c0d037223 */ /* 0x000fc80000000100 */
[----:B------:R-:W-:Y:S01]  /*0c40*/  FFMA R3, R11, R3, R12 ;  /* 0x000000030b037223 */ /* 0x000fe2000000000c */
[----:B-1----:R-:W-:Y:S06]  /*0c50*/  @!P0 BRA `(.L_x_20) ;  /* 0x00000000000c8947 */ /* 0x002fec0003800000 */
[----:B------:R-:W-:Y:S02]  /*0c60*/  MOV R3, R13 ;  /* 0x0000000d00037202 */ /* 0x000fe40000000f00 */
[----:B------:R-:W-:-:S07]  /*0c70*/  MOV R12, 0xc90 ;  /* 0x00000c90000c7802 */ /* 0x000fce0000000f00 */
[----:B------:R-:W-:Y:S05]  /*0c80*/  CALL.REL.NOINC `($__internal_1_$__cuda_sm3x_div_rn_noftz_f32_slowpath) ;  /* 0x0000000800247944 */ /* 0x000fea0003c00000 */
.L_x_20:
[----:B------:R-:W-:Y:S05]  /*0c90*/  BSYNC.RECONVERGENT B0 ;  /* 0x0000000000007941 */ /* 0x000fea0003800200 */
.L_x_19:
[----:B------:R-:W0:Y:S01]  /*0ca0*/  F2F.F64.F32 R14, R3 ;  /* 0x00000003000e7310 */ /* 0x000e220000201800 */
[----:B------:R-:W-:Y:S02]  /*0cb0*/  HFMA2 R17, -RZ, RZ, 1.953125, 0 ;  /* 0x3fd00000ff117431 */ /* 0x000fe400000001ff */
[----:B------:R-:W-:Y:S02]  /*0cc0*/  IMAD.MOV.U32 R16, RZ, RZ, 0x0 ;  /* 0x00000000ff107424 */ /* 0x000fe400078e00ff */
[----:B------:R-:W-:Y:S01]  /*0cd0*/  FMUL R18, R3, R3 ;  /* 0x0000000303127220 */ /* 0x000fe20000400000 */
[----:B------:R-:W-:Y:S03]  /*0ce0*/  BSSY.RECONVERGENT B0, `(.L_x_21) ;  /* 0x0000014000007945 */ /* 0x000fe60003800200 */
[----:B------:R-:W1:Y:S01]  /*0cf0*/  F2F.F64.F32 R12, R18 ;  /* 0x00000012000c7310 */ /* 0x000e620000201800 */
[----:B0-----:R-:W-:-:S07]  /*0d00*/  DFMA R14, R14, R16, 1 ;  /* 0x3ff000000e0e742b */ /* 0x001fce0000000010 */
[----:B------:R-:W0:Y:S01]  /*0d10*/  F2F.F64.F32 R10, R10 ;  /* 0x0000000a000a7310 */ /* 0x000e220000201800 */
[----:B-1----:R-:W-:-:S07]  /*0d20*/  DMUL R12, R12, -0.0625 ;  /* 0xbfb000000c0c7828 */ /* 0x002fce0000000000 */
[----:B------:R-:W1:Y:S01]  /*0d30*/  F2F.F32.F64 R14, R14 ;  /* 0x0000000e000e7310 */ /* 0x000e620000301000 */
[----:B0-----:R-:W-:-:S07]  /*0d40*/  DFMA R12, R10, 0.5, R12 ;  /* 0x3fe000000a0c782b */ /* 0x001fce000000000c */
[----:B------:R-:W0:Y:S01]  /*0d50*/  F2F.F32.F64 R0, R12 ;  /* 0x0000000c00007310 */ /* 0x000e220000301000 */
[----:B-1----:R-:W-:-:S07]  /*0d60*/  FMUL R17, R14, R14 ;  /* 0x0000000e0e117220 */ /* 0x002fce0000400000 */
[----:B------:R-:W1:Y:S08]  /*0d70*/  MUFU.RCP R16, R17 ;  /* 0x0000001100107308 */ /* 0x000e700000001000 */
[----:B0-----:R-:W0:Y:S01]  /*0d80*/  FCHK P0, R0, R17 ;  /* 0x0000001100007302 */ /* 0x001e220000000000 */
[----:B-1----:R-:W-:-:S04]  /*0d90*/  FFMA R3, -R17, R16, 1 ;  /* 0x3f80000011037423 */ /* 0x002fc80000000110 */
[----:B------:R-:W-:-:S04]  /*0da0*/  FFMA R3, R16, R3, R16 ;  /* 0x0000000310037223 */ /* 0x000fc80000000010 */
[----:B------:R-:W-:-:S04]  /*0db0*/  FFMA R16, R0, R3, RZ ;  /* 0x0000000300107223 */ /* 0x000fc800000000ff */
[----:B------:R-:W-:-:S04]  /*0dc0*/  FFMA R11, -R17, R16, R0 ;  /* 0x00000010110b7223 */ /* 0x000fc80000000100 */
[----:B------:R-:W-:Y:S01]  /*0dd0*/  FFMA R3, R3, R11, R16 ;  /* 0x0000000b03037223 */ /* 0x000fe20000000010 */
[----:B0-----:R-:W-:Y:S06]  /*0de0*/  @!P0 BRA `(.L_x_22) ;  /* 0x00000000000c8947 */ /* 0x001fec0003800000 */
[----:B------:R-:W-:Y:S01]  /*0df0*/  IMAD.MOV.U32 R3, RZ, RZ, R17 ;  /* 0x000000ffff037224 */ /* 0x000fe200078e0011 */
[----:B------:R-:W-:-:S07]  /*0e00*/  MOV R12, 0xe20 ;  /* 0x00000e20000c7802 */ /* 0x000fce0000000f00 */
[----:B------:R-:W-:Y:S05]  /*0e10*/  CALL.REL.NOINC `($__internal_1_$__cuda_sm3x_div_rn_noftz_f32_slowpath) ;  /* 0x0000000400c07944 */ /* 0x000fea0003c00000 */
.L_x_22:
[----:B------:R-:W-:Y:S05]  /*0e20*/  BSYNC.RECONVERGENT B0 ;  /* 0x0000000000007941 */ /* 0x000fea0003800200 */
.L_x_21:
[----:B------:R-:W0:Y:S01]  /*0e30*/  LDC R12, c[0x0][0x3b8] ;  /* 0x0000ee00ff0c7b82 */ /* 0x000e220000000800 */
[----:B------:R-:W-:Y:S01]  /*0e40*/  BSSY.RECONVERGENT B0, `(.L_x_23) ;  /* 0x000000f000007945 */ /* 0x000fe20003800200 */
[----:B0-----:R-:W-:-:S04]  /*0e50*/  FADD R0, R12, 1 ;  /* 0x3f8000000c007421 */ /* 0x001fc80000000000 */
[----:B------:R-:W-:Y:S01]  /*0e60*/  FMUL R11, R0, R12 ;  /* 0x0000000c000b7220 */ /* 0x000fe20000400000 */
[----:B------:R-:W-:-:S03]  /*0e70*/  FADD R0, R3, -R12 ;  /* 0x8000000c03007221 */ /* 0x000fc60000000000 */
[----:B------:R-:W0:Y:S08]  /*0e80*/  MUFU.RCP R10, R11 ;  /* 0x0000000b000a7308 */ /* 0x000e300000001000 */
        /* <DEDUP_REMOVED lines=10> */
.L_x_24:
[----:B------:R-:W-:Y:S05]  /*0f30*/  BSYNC.RECONVERGENT B0 ;  /* 0x0000000000007941 */ /* 0x000fea0003800200 */
.L_x_23:
[----:B------:R-:W0:Y:S01]  /*0f40*/  F2F.F64.F32 R10, R3 ;  /* 0x00000003000a7310 */ /* 0x000e220000201800 */
[----:B------:R-:W-:Y:S01]  /*0f50*/  BSSY.RECONVERGENT B0, `(.L_x_25) ;  /* 0x000000f000007945 */ /* 0x000fe20003800200 */
[----:B0-----:R-:W-:-:S06]  /*0f60*/  DADD R10, R10, 1 ;  /* 0x3ff000000a0a7429 */ /* 0x001fcc0000000000 */
[----:B------:R-:W0:Y:S04]  /*0f70*/  MUFU.RCP64H R13, R11 ;  /* 0x0000000b000d7308 */ /* 0x000e280000001800 */
[----:B------:R-:W-:-:S05]  /*0f80*/  VIADD R12, R11, 0x300402 ;  /* 0x003004020b0c7836 */ /* 0x000fca0000000000 */
[----:B------:R-:W-:Y:S01]  /*0f90*/  FSETP.GEU.AND P0, PT, |R12|, 5.8789094863358348022e-39, PT ;  /* 0x004004020c00780b */ /* 0x000fe20003f0e200 */
[----:B0-----:R-:W-:-:S08]  /*0fa0*/  DFMA R14, -R10, R12, 1 ;  /* 0x3ff000000a0e742b */ /* 0x001fd0000000010c */
[----:B------:R-:W-:-:S08]  /*0fb0*/  DFMA R14, R14, R14, R14 ;  /* 0x0000000e0e0e722b */ /* 0x000fd0000000000e */
[----:B------:R-:W-:-:S08]  /*0fc0*/  DFMA R14, R12, R14, R12 ;  /* 0x0000000e0c0e722b */ /* 0x000fd0000000000c */
[----:B------:R-:W-:-:S08]  /*0fd0*/  DFMA R16, -R10, R14, 1 ;  /* 0x3ff000000a10742b */ /* 0x000fd0000000010e */
[----:B------:R-:W-:Y:S01]  /*0fe0*/  DFMA R14, R14, R16, R14 ;  /* 0x000000100e0e722b */ /* 0x000fe2000000000e */
[----:B------:R-:W-:Y:S10]  /*0ff0*/  @P0 BRA `(.L_x_26) ;  /* 0x0000000000100947 */ /* 0x000ff40003800000 */
[----:B------:R-:W-:-:S04]  /*1000*/  LOP3.LUT R0, R11, 0x7fffffff, RZ, 0xc0, !PT ;  /* 0x7fffffff0b007812 */ /* 0x000fc800078ec0ff */
[----:B------:R-:W-:Y:S02]  /*1010*/  IADD3 R14, PT, PT, R0, -0x100000, RZ ;  /* 0xfff00000000e7810 */ /* 0x000fe40007ffe0ff */
[----:B------:R-:W-:-:S07]  /*1020*/  MOV R0, 0x1040 ;  /* 0x0000104000007802 */ /* 0x000fce0000000f00 */
[----:B------:R-:W-:Y:S05]  /*1030*/  CALL.REL.NOINC `($__internal_0_$__cuda_sm20_dblrcp_rn_slowpath_v3) ;  /* 0x0000000000907944 */ /* 0x000fea0003c00000 */
.L_x_26:
[----:B------:R-:W-:Y:S05]  /*1040*/  BSYNC.RECONVERGENT B0 ;  /* 0x0000000000007941 */ /* 0x000fea0003800200 */
.L_x_25:
[----:B------:R-:W0:Y:S01]  /*1050*/  S2UR UR5, SR_CgaCtaId ;  /* 0x00000000000579c3 */ /* 0x000e220000008800 */
[----:B------:R-:W1:Y:S01]  /*1060*/  F2F.F32.F64 R15, R14 ;  /* 0x0000000e000f7310 */ /* 0x000e620000301000 */
[----:B------:R-:W-:Y:S01]  /*1070*/  UMOV UR4, 0x400 ;  /* 0x0000040000047882 */ /* 0x000fe20000000000 */
[----:B------:R-:W-:Y:S01]  /*1080*/  BSSY.RECONVERGENT B0, `(.L_x_27) ;  /* 0x000000d000007945 */ /* 0x000fe20003800200 */
[----:B------:R-:W-:Y:S01]  /*1090*/  UIADD3 UR4, UPT, UPT, UR4, 0x400, URZ ;  /* 0x0000040004047890 */ /* 0x000fe2000fffe0ff */
[----:B-1----:R-:W-:-:S03]  /*10a0*/  FSETP.GEU.AND P0, PT, R15, RZ, PT ;  /* 0x000000ff0f00720b */ /* 0x002fc60003f0e000 */
[----:B0-----:R-:W-:-:S06]  /*10b0*/  ULEA UR4, UR5, UR4, 0x18 ;  /* 0x0000000405047291 */ /* 0x001fcc000f8ec0ff */
[----:B------:R-:W-:-:S05]  /*10c0*/  LEA R4, R4, UR4, 0x6 ;  /* 0x0000000404047c11 */ /* 0x000fca000f8e30ff */
[----:B------:R-:W-:Y:S01]  /*10d0*/  IMAD R0, R5, 0x4, R4 ;  /* 0x0000000405007824 */ /* 0x000fe200078e0204 */
[----:B------:R-:W-:Y:S06]  /*10e0*/  @!P0 BRA `(.L_x_28) ;  /* 0x0000000000148947 */ /* 0x000fec0003800000 */
[----:B------:R-:W-:-:S13]  /*10f0*/  FSETP.GT.AND P0, PT, R15, 1, PT ;  /* 0x3f8000000f00780b */ /* 0x000fda0003f04000 */
[----:B------:R-:W-:Y:S01]  /*1100*/  @P0 MOV R3, 0x3f800000 ;  /* 0x3f80000000030802 */ /* 0x000fe20000000f00 */
[----:B------:R0:W-:Y:S04]  /*1110*/  @!P0 STS [R0], R15 ;  /* 0x0000000f00008388 */ /* 0x0001e80000000800 */
[----:B------:R0:W-:Y:S01]  /*1120*/  @P0 STS [R0], R3 ;  /* 0x0000000300000388 */ /* 0x0001e20000000800 */
[----:B------:R-:W-:Y:S05]  /*1130*/  BRA `(.L_x_29) ;  /* 0x0000000000047947 */ /* 0x000fea0003800000 */
.L_x_28:
[----:B------:R1:W-:Y:S02]  /*1140*/  STS [R0], RZ ;  /* 0x000000ff00007388 */ /* 0x0003e40000000800 */
.L_x_29:
[----:B------:R-:W-:Y:S05]  /*1150*/  BSYNC.RECONVERGENT B0 ;  /* 0x0000000000007941 */ /* 0x000fea0003800200 */
.L_x_27:
[----:B------:R-:W-:Y:S08]  /*1160*/  BAR.SYNC.DEFER_BLOCKING 0x0 ;  /* 0x0000000000007b1d */ /* 0x000ff00000010000 */
[----:B------:R-:W2:Y:S08]  /*1170*/  LDC.64 R10, c[0x0][0x3a8] ;  /* 0x0000ea00ff0a7b82 */ /* 0x000eb00000000a00 */
[----:B------:R-:W3:Y:S08]  /*1180*/  LDC.64 R12, c[0x0][0x380] ;  /* 0x0000e000ff0c7b82 */ /* 0x000ef00000000a00 */
[----:B0-----:R-:W0:Y:S01]  /*1190*/  LDC.64 R14, c[0x0][0x388] ;  /* 0x0000e200ff0e7b82 */ /* 0x001e220000000a00 */
[----:B------:R-:W4:Y:S07]  /*11a0*/  LDS R3, [R0] ;  /* 0x0000000000037984 */ /* 0x000f2e0000000800 */
[----:B------:R-:W5:Y:S01]  /*11b0*/  LDC.64 R16, c[0x0][0x398] ;  /* 0x0000e600ff107b82 */ /* 0x000f620000000a00 */
[----:B--2---:R-:W-:-:S07]  /*11c0*/  IMAD.WIDE R10, R2, 0x4, R10 ;  /* 0x00000004020a7825 */ /* 0x004fce00078e020a */
[----:B------:R-:W2:Y:S01]  /*11d0*/  LDC.64 R4, c[0x0][0x390] ;  /* 0x0000e400ff047b82 */ /* 0x000ea20000000a00 */
[----:B---3--:R-:W-:-:S04]  /*11e0*/  IMAD.WIDE R12, R2, 0x4, R12 ;  /* 0x00000004020c7825 */ /* 0x008fc800078e020c */
[----:B0-----:R-:W-:-:S04]  /*11f0*/  IMAD.WIDE R14, R2, 0x4, R14 ;  /* 0x00000004020e7825 */ /* 0x001fc800078e020e */
[----:B-----5:R-:W-:-:S04]  /*1200*/  IMAD.WIDE R16, R2, 0x4, R16 ;  /* 0x0000000402107825 */ /* 0x020fc800078e0210 */
[----:B--2---:R-:W-:Y:S01]  /*1210*/  IMAD.WIDE R4, R2, 0x4, R4 ;  /* 0x0000000402047825 */ /* 0x004fe200078e0204 */
[----:B----4-:R-:W-:Y:S04]  /*1220*/  STG.E desc[UR14][R10.64], R3 ;  /* 0x000000030a007986 */ /* 0x010fe8000c10190e */
[----:B------:R-:W-:Y:S04]  /*1230*/  STG.E desc[UR14][R12.64], R6 ;  /* 0x000000060c007986 */ /* 0x000fe8000c10190e */
[----:B------:R-:W-:Y:S04]  /*1240*/  STG.E desc[UR14][R14.64], R7 ;  /* 0x000000070e007986 */ /* 0x000fe8000c10190e */
[----:B------:R-:W-:Y:S04]  /*1250*/  STG.E desc[UR14][R16.64], R8 ;  /* 0x0000000810007986 */ /* 0x000fe8000c10190e */
[----:B------:R-:W-:Y:S01]  /*1260*/  STG.E desc[UR14][R4.64], R9 ;  /* 0x0000000904007986 */ /* 0x000fe2000c10190e */
[----:B------:R-:W-:Y:S05]  /*1270*/  EXIT ;  /* 0x000000000000794d */ /* 0x000fea0003800000 */
        .weak           $__internal_0_$__cuda_sm20_dblrcp_rn_slowpath_v3
        .type           $__internal_0_$__cuda_sm20_dblrcp_rn_slowpath_v3,@function
        .size           $__internal_0_$__cuda_sm20_dblrcp_rn_slowpath_v3,($__internal_1_$__cuda_sm3x_div_rn_noftz_f32_slowpath - $__internal_0_$__cuda_sm20_dblrcp_rn_slowpath_v3)
$__internal_0_$__cuda_sm20_dblrcp_rn_slowpath_v3:
[----:B------:R-:W-:Y:S01]  /*1280*/  DSETP.GTU.AND P0, PT, |R10|, +INF , PT ;  /* 0x7ff000000a00742a */ /* 0x000fe20003f0c200 */
[----:B------:R-:W-:-:S13]  /*1290*/  BSSY.RECONVERGENT B1, `(.L_x_30) ;  /* 0x0000023000017945 */ /* 0x000fda0003800200 */
[----:B------:R-:W-:Y:S05]  /*12a0*/  @P0 BRA `(.L_x_31) ;  /* 0x00000000007c0947 */ /* 0x000fea0003800000 */
[----:B------:R-:W-:-:S05]  /*12b0*/  LOP3.LUT R3, R11, 0x7fffffff, RZ, 0xc0, !PT ;  /* 0x7fffffff0b037812 */ /* 0x000fca00078ec0ff */
[----:B------:R-:W-:-:S05]  /*12c0*/  VIADD R12, R3, 0xffffffff ;  /* 0xffffffff030c7836 */ /* 0x000fca0000000000 */
[----:B------:R-:W-:-:S13]  /*12d0*/  ISETP.GE.U32.AND P0, PT, R12, 0x7fefffff, PT ;  /* 0x7fefffff0c00780c */ /* 0x000fda0003f06070 */
[----:B------:R-:W-:Y:S02]  /*12e0*/  @P0 LOP3.LUT R13, R11, 0x7ff00000, RZ, 0x3c, !PT ;  /* 0x7ff000000b0d0812 */ /* 0x000fe400078e3cff */
[----:B------:R-:W-:Y:S01]  /*12f0*/  @P0 MOV R12, RZ ;  /* 0x000000ff000c0202 */ /* 0x000fe20000000f00 */
[----:B------:R-:W-:Y:S06]  /*1300*/  @P0 BRA `(.L_x_32) ;  /* 0x00000000006c0947 */ /* 0x000fec0003800000 */
[----:B------:R-:W-:-:S13]  /*1310*/  ISETP.GE.U32.AND P0, PT, R3, 0x1000001, PT ;  /* 0x010000010300780c */ /* 0x000fda0003f06070 */
[----:B------:R-:W-:Y:S05]  /*1320*/  @!P0 BRA `(.L_x_33) ;  /* 0x0000000000348947 */ /* 0x000fea0003800000 */
[----:B------:R-:W-:Y:S01]  /*1330*/  VIADD R13, R11, 0xc0200000 ;  /* 0xc02000000b0d7836 */ /* 0x000fe20000000000 */
[----:B------:R-:W-:-:S03]  /*1340*/  MOV R12, R10 ;  /* 0x0000000a000c7202 */ /* 0x000fc60000000f00 */
[----:B------:R-:W0:Y:S03]  /*1350*/  MUFU.RCP64H R15, R13 ;  /* 0x0000000d000f7308 */ /* 0x000e260000001800 */
[----:B0-----:R-:W-:-:S08]  /*1360*/  DFMA R16, -R12, R14, 1 ;  /* 0x3ff000000c10742b */ /* 0x001fd0000000010e */
[----:B------:R-:W-:-:S08]  /*1370*/  DFMA R16, R16, R16, R16 ;  /* 0x000000101010722b */ /* 0x000fd00000000010 */
[----:B------:R-:W-:-:S08]  /*1380*/  DFMA R16, R14, R16, R14 ;  /* 0x000000100e10722b */ /* 0x000fd0000000000e */
[----:B------:R-:W-:-:S08]  /*1390*/  DFMA R14, -R12, R16, 1 ;  /* 0x3ff000000c0e742b */ /* 0x000fd00000000110 */
[----:B------:R-:W-:-:S08]  /*13a0*/  DFMA R14, R16, R14, R16 ;  /* 0x0000000e100e722b */ /* 0x000fd00000000010 */
[----:B------:R-:W-:-:S08]  /*13b0*/  DMUL R14, R14, 2.2250738585072013831e-308 ;  /* 0x001000000e0e7828 */ /* 0x000fd00000000000 */
[----:B------:R-:W-:-:S08]  /*13c0*/  DFMA R10, -R10, R14, 1 ;  /* 0x3ff000000a0a742b */ /* 0x000fd0000000010e */
[----:B------:R-:W-:-:S08]  /*13d0*/  DFMA R10, R10, R10, R10 ;  /* 0x0000000a0a0a722b */ /* 0x000fd0000000000a */
[----:B------:R-:W-:Y:S01]  /*13e0*/  DFMA R12, R14, R10, R14 ;  /* 0x0000000a0e0c722b */ /* 0x000fe2000000000e */
[----:B------:R-:W-:Y:S10]  /*13f0*/  BRA `(.L_x_32) ;  /* 0x0000000000307947 */ /* 0x000ff40003800000 */
.L_x_33:
[----:B------:R-:W-:Y:S01]  /*1400*/  DMUL R10, R10, 8.11296384146066816958e+31 ;  /* 0x469000000a0a7828 */ /* 0x000fe20000000000 */
[----:B------:R-:W-:-:S05]  /*1410*/  IMAD.MOV.U32 R12, RZ, RZ, R14 ;  /* 0x000000ffff0c7224 */ /* 0x000fca00078e000e */
[----:B------:R-:W0:Y:S02]  /*1420*/  MUFU.RCP64H R13, R11 ;  /* 0x0000000b000d7308 */ /* 0x000e240000001800 */
[----:B0-----:R-:W-:-:S08]  /*1430*/  DFMA R14, -R10, R12, 1 ;  /* 0x3ff000000a0e742b */ /* 0x001fd0000000010c */
[----:B------:R-:W-:-:S08]  /*1440*/  DFMA R14, R14, R14, R14 ;  /* 0x0000000e0e0e722b */ /* 0x000fd0000000000e */
[----:B------:R-:W-:-:S08]  /*1450*/  DFMA R14, R12, R14, R12 ;  /* 0x0000000e0c0e722b */ /* 0x000fd0000000000c */
[----:B------:R-:W-:-:S08]  /*1460*/  DFMA R12, -R10, R14, 1 ;  /* 0x3ff000000a0c742b */ /* 0x000fd0000000010e */
[----:B------:R-:W-:-:S08]  /*1470*/  DFMA R12, R14, R12, R14 ;  /* 0x0000000c0e0c722b */ /* 0x000fd0000000000e */
[----:B------:R-:W-:Y:S01]  /*1480*/  DMUL R12, R12, 8.11296384146066816958e+31 ;  /* 0x469000000c0c7828 */ /* 0x000fe20000000000 */
[----:B------:R-:W-:Y:S10]  /*1490*/  BRA `(.L_x_32) ;  /* 0x0000000000087947 */ /* 0x000ff40003800000 */
.L_x_31:
[----:B------:R-:W-:Y:S02]  /*14a0*/  LOP3.LUT R13, R11, 0x80000, RZ, 0xfc, !PT ;  /* 0x000800000b0d7812 */ /* 0x000fe400078efcff */
[----:B------:R-:W-:-:S07]  /*14b0*/  MOV R12, R10 ;  /* 0x0000000a000c7202 */ /* 0x000fce0000000f00 */
.L_x_32:
[----:B------:R-:W-:Y:S05]  /*14c0*/  BSYNC.RECONVERGENT B1 ;  /* 0x0000000000017941 */ /* 0x000fea0003800200 */
.L_x_30:
[----:B------:R-:W-:Y:S02]  /*14d0*/  HFMA2 R11, -RZ, RZ, 0, 0 ;  /* 0x00000000ff0b7431 */ /* 0x000fe400000001ff */
[----:B------:R-:W-:Y:S01]  /*14e0*/  IMAD.MOV.U32 R10, RZ, RZ, R0 ;  /* 0x000000ffff0a7224 */ /* 0x000fe200078e0000 */
[----:B------:R-:W-:Y:S01]  /*14f0*/  MOV R15, R13 ;  /* 0x0000000d000f7202 */ /* 0x000fe20000000f00 */
[----:B------:R-:W-:Y:S02]  /*1500*/  IMAD.MOV.U32 R14, RZ, RZ, R12 ;  /* 0x000000ffff0e7224 */ /* 0x000fe400078e000c */
[----:B------:R-:W-:Y:S05]  /*1510*/  RET.REL.NODEC R10 `(_Z11srad_cuda_1PfS_S_S_S_S_iif) ;  /* 0xffffffe80ab87950 */ /* 0x000fea0003c3ffff */
        .weak           $__internal_1_$__cuda_sm3x_div_rn_noftz_f32_slowpath
        .type           $__internal_1_$__cuda_sm3x_div_rn_noftz_f32_slowpath,@function
        .size           $__internal_1_$__cuda_sm3x_div_rn_noftz_f32_slowpath,(.L_x_47 - $__internal_1_$__cuda_sm3x_div_rn_noftz_f32_slowpath)
$__internal_1_$__cuda_sm3x_div_rn_noftz_f32_slowpath:
[----:B------:R-:W-:Y:S01]  /*1520*/  SHF.R.U32.HI R14, RZ, 0x17, R3 ;  /* 0x00000017ff0e7819 */ /* 0x000fe20000011603 */
[----:B------:R-:W-:Y:S01]  /*1530*/  BSSY.RECONVERGENT B1, `(.L_x_34) ;  /* 0x0000062000017945 */ /* 0x000fe20003800200 */
[----:B------:R-:W-:Y:S02]  /*1540*/  SHF.R.U32.HI R11, RZ, 0x17, R0 ;  /* 0x00000017ff0b7819 */ /* 0x000fe40000011600 */
[----:B------:R-:W-:Y:S02]  /*1550*/  LOP3.LUT R14, R14, 0xff, RZ, 0xc0, !PT ;  /* 0x000000ff0e0e7812 */ /* 0x000fe400078ec0ff */
[----:B------:R-:W-:-:S03]  /*1560*/  LOP3.LUT R15, R11, 0xff, RZ, 0xc0, !PT ;  /* 0x000000ff0b0f7812 */ /* 0x000fc600078ec0ff */
[----:B------:R-:W-:Y:S01]  /*1570*/  VIADD R17, R14, 0xffffffff ;  /* 0xffffffff0e117836 */ /* 0x000fe20000000000 */
[----:B------:R-:W-:-:S04]  /*1580*/  IADD3 R16, PT, PT, R15, -0x1, RZ ;  /* 0xffffffff0f107810 */ /* 0x000fc80007ffe0ff */
[----:B------:R-:W-:-:S04]  /*1590*/  ISETP.GT.U32.AND P0, PT, R17, 0xfd, PT ;  /* 0x000000fd1100780c */ /* 0x000fc80003f04070 */
[----:B------:R-:W-:-:S13]  /*15a0*/  ISETP.GT.U32.OR P0, PT, R16, 0xfd, P0 ;  /* 0x000000fd1000780c */ /* 0x000fda0000704470 */
[----:B------:R-:W-:Y:S01]  /*15b0*/  @!P0 IMAD.MOV.U32 R11, RZ, RZ, RZ ;  /* 0x000000ffff0b8224 */ /* 0x000fe200078e00ff */
[----:B------:R-:W-:Y:S06]  /*15c0*/  @!P0 BRA `(.L_x_35) ;  /* 0x00000000005c8947 */ /* 0x000fec0003800000 */
[----:B------:R-:W-:Y:S02]  /*15d0*/  FSETP.GTU.FTZ.AND P0, PT, |R0|, +INF , PT ;  /* 0x7f8000000000780b */ /* 0x000fe40003f1c200 */
[----:B------:R-:W-:-:S04]  /*15e0*/  FSETP.GTU.FTZ.AND P1, PT, |R3|, +INF , PT ;  /* 0x7f8000000300780b */ /* 0x000fc80003f3c200 */
[----:B------:R-:W-:-:S13]  /*15f0*/  PLOP3.LUT P0, PT, P0, P1, PT, 0xf8, 0x8f ;  /* 0x00000000008f781c */ /* 0x000fda0000703f70 */
[----:B------:R-:W-:Y:S05]  /*1600*/  @P0 BRA `(.L_x_36) ;  /* 0x00000004004c0947 */ /* 0x000fea0003800000 */
[----:B------:R-:W-:-:S13]  /*1610*/  LOP3.LUT P0, RZ, R3, 0x7fffffff, R0, 0xc8, !PT ;  /* 0x7fffffff03ff7812 */ /* 0x000fda000780c800 */
[----:B------:R-:W-:Y:S05]  /*1620*/  @!P0 BRA `(.L_x_37) ;  /* 0x00000004003c8947 */ /* 0x000fea0003800000 */
[C---:B------:R-:W-:Y:S02]  /*1630*/  FSETP.NEU.FTZ.AND P1, PT, |R0|.reuse, +INF , PT ;  /* 0x7f8000000000780b */ /* 0x040fe40003f3d200 */
[----:B------:R-:W-:Y:S02]  /*1640*/  FSETP.NEU.FTZ.AND P2, PT, |R3|, +INF , PT ;  /* 0x7f8000000300780b */ /* 0x000fe40003f5d200 */
[----:B------:R-:W-:-:S11]  /*1650*/  FSETP.NEU.FTZ.AND P0, PT, |R0|, +INF , PT ;  /* 0x7f8000000000780b */ /* 0x000fd60003f1d200 */
[----:B------:R-:W-:Y:S05]  /*1660*/  @!P2 BRA !P1, `(.L_x_37) ;  /* 0x00000004002ca947 */ /* 0x000fea0004800000 */
[----:B------:R-:W-:-:S04]  /*1670*/  LOP3.LUT P1, RZ, R0, 0x7fffffff, RZ, 0xc0, !PT ;  /* 0x7fffffff00ff7812 */ /* 0x000fc8000782c0ff */
[----:B------:R-:W-:-:S13]  /*1680*/  PLOP3.LUT P1, PT, P2, P1, PT, 0x2f, 0xf2 ;  /* 0x0000000000f2781c */ /* 0x000fda0001722577 */
[----:B------:R-:W-:Y:S05]  /*1690*/  @P1 BRA `(.L_x_38) ;  /* 0x0000000400181947 */ /* 0x000fea0003800000 */
[----:B------:R-:W-:-:S04]  /*16a0*/  LOP3.LUT P1, RZ, R3, 0x7fffffff, RZ, 0xc0, !PT ;  /* 0x7fffffff03ff7812 */ /* 0x000fc8000782c0ff */
[----:B------:R-:W-:-:S13]  /*16b0*/  PLOP3.LUT P0, PT, P0, P1, PT, 0x2f, 0xf2 ;  /* 0x0000000000f2781c */ /* 0x000fda0000702577 */
[----:B------:R-:W-:Y:S05]  /*16c0*/  @P0 BRA `(.L_x_39) ;  /* 0x0000000400000947 */ /* 0x000fea0003800000 */
[----:B------:R-:W-:Y:S02]  /*16d0*/  ISETP.GE.AND P0, PT, R16, RZ, PT ;  /* 0x000000ff1000720c */ /* 0x000fe40003f06270 */
[----:B------:R-:W-:-:S11]  /*16e0*/  ISETP.GE.AND P1, PT, R17, RZ, PT ;  /* 0x000000ff1100720c */ /* 0x000fd60003f26270 */
[----:B------:R-:W-:Y:S01]  /*16f0*/  @P0 MOV R11, RZ ;  /* 0x000000ff000b0202 */ /* 0x000fe20000000f00 */
[----:B------:R-:W-:Y:S02]  /*1700*/  @!P0 IMAD.MOV.U32 R11, RZ, RZ, -0x40 ;  /* 0xffffffc0ff0b8424 */ /* 0x000fe400078e00ff */
[----:B------:R-:W-:Y:S01]  /*1710*/  @!P0 FFMA R0, R0, 1.84467440737095516160e+19, RZ ;  /* 0x5f80000000008823 */ /* 0x000fe200000000ff */
[----:B------:R-:W-:Y:S02]  /*1720*/  @!P1 FFMA R3, R3, 1.84467440737095516160e+19, RZ ;  /* 0x5f80000003039823 */ /* 0x000fe400000000ff */
[----:B------:R-:W-:-:S07]  /*1730*/  @!P1 IADD3 R11, PT, PT, R11, 0x40, RZ ;  /* 0x000000400b0b9810 */ /* 0x000fce0007ffe0ff */
.L_x_35:
[----:B------:R-:W-:Y:S01]  /*1740*/  LEA R16, R14, 0xc0800000, 0x17 ;  /* 0xc08000000e107811 */ /* 0x000fe200078eb8ff */
[----:B------:R-:W-:Y:S01]  /*1750*/  BSSY.RECONVERGENT B2, `(.L_x_40) ;  /* 0x0000036000027945 */ /* 0x000fe20003800200 */
[----:B------:R-:W-:-:S03]  /*1760*/  IADD3 R15, PT, PT, R15, -0x7f, RZ ;  /* 0xffffff810f0f7810 */ /* 0x000fc60007ffe0ff */
[----:B------:R-:W-:Y:S02]  /*1770*/  IMAD.IADD R16, R3, 0x1, -R16 ;  /* 0x0000000103107824 */ /* 0x000fe400078e0a10 */
[C---:B------:R-:W-:Y:S02]  /*1780*/  IMAD R0, R15.reuse, -0x800000, R0 ;  /* 0xff8000000f007824 */ /* 0x040fe400078e0200 */
[----:B------:R0:W1:Y:S01]  /*1790*/  MUFU.RCP R3, R16 ;  /* 0x0000001000037308 */ /* 0x0000620000001000 */
[----:B------:R-:W-:Y:S01]  /*17a0*/  FADD.FTZ R17, -R16, -RZ ;  /* 0x800000ff10117221 */ /* 0x000fe20000010100 */
[----:B0-----:R-:W-:-:S05]  /*17b0*/  IADD3 R16, PT, PT, R15, 0x7f, -R14 ;  /* 0x0000007f0f107810 */ /* 0x001fca0007ffe80e */
[----:B------:R-:W-:Y:S02]  /*17c0*/  IMAD.IADD R11, R16, 0x1, R11 ;  /* 0x00000001100b7824 */ /* 0x000fe400078e020b */
[----:B-1----:R-:W-:-:S04]  /*17d0*/  FFMA R18, R3, R17, 1 ;  /* 0x3f80000003127423 */ /* 0x002fc80000000011 */
[----:B------:R-:W-:-:S04]  /*17e0*/  FFMA R3, R3, R18, R3 ;  /* 0x0000001203037223 */ /* 0x000fc80000000003 */
[----:B------:R-:W-:-:S04]  /*17f0*/  FFMA R18, R0, R3, RZ ;  /* 0x0000000300127223 */ /* 0x000fc800000000ff */
[----:B------:R-:W-:-:S04]  /*1800*/  FFMA R19, R17, R18, R0 ;  /* 0x0000001211137223 */ /* 0x000fc80000000000 */
[----:B------:R-:W-:-:S04]  /*1810*/  FFMA R18, R3, R19, R18 ;  /* 0x0000001303127223 */ /* 0x000fc80000000012 */
[----:B------:R-:W-:-:S04]  /*1820*/  FFMA R17, R17, R18, R0 ;  /* 0x0000001211117223 */ /* 0x000fc80000000000 */
[----:B------:R-:W-:-:S05]  /*1830*/  FFMA R0, R3, R17, R18 ;  /* 0x0000001103007223 */ /* 0x000fca0000000012 */
[----:B------:R-:W-:-:S04]  /*1840*/  SHF.R.U32.HI R14, RZ, 0x17, R0 ;  /* 0x00000017ff0e7819 */ /* 0x000fc80000011600 */
[----:B------:R-:W-:-:S04]  /*1850*/  LOP3.LUT R14, R14, 0xff, RZ, 0xc0, !PT ;  /* 0x000000ff0e0e7812 */ /* 0x000fc800078ec0ff */
[----:B------:R-:W-:-:S05]  /*1860*/  IADD3 R19, PT, PT, R14, R11, RZ ;  /* 0x0000000b0e137210 */ /* 0x000fca0007ffe0ff */
[----:B------:R-:W-:-:S05]  /*1870*/  VIADD R14, R19, 0xffffffff ;  /* 0xffffffff130e7836 */ /* 0x000fca0000000000 */
[----:B------:R-:W-:-:S13]  /*1880*/  ISETP.GE.U32.AND P0, PT, R14, 0xfe, PT ;  /* 0x000000fe0e00780c */ /* 0x000fda0003f06070 */
[----:B------:R-:W-:Y:S05]  /*1890*/  @!P0 BRA `(.L_x_41) ;  /* 0x0000000000808947 */ /* 0x000fea0003800000 */
[----:B------:R-:W-:-:S13]  /*18a0*/  ISETP.GT.AND P0, PT, R19, 0xfe, PT ;  /* 0x000000fe1300780c */ /* 0x000fda0003f04270 */
[----:B------:R-:W-:Y:S05]  /*18b0*/  @P0 BRA `(.L_x_42) ;  /* 0x00000000006c0947 */ /* 0x000fea0003800000 */
[----:B------:R-:W-:-:S13]  /*18c0*/  ISETP.GE.AND P0, PT, R19, 0x1, PT ;  /* 0x000000011300780c */ /* 0x000fda0003f06270 */
[----:B------:R-:W-:Y:S05]  /*18d0*/  @P0 BRA `(.L_x_43) ;  /* 0x0000000000740947 */ /* 0x000fea0003800000 */
[----:B------:R-:W-:Y:S02]  /*18e0*/  ISETP.GE.AND P0, PT, R19, -0x18, PT ;  /* 0xffffffe81300780c */ /* 0x000fe40003f06270 */
[----:B------:R-:W-:-:S11]  /*18f0*/  LOP3.LUT R0, R0, 0x80000000, RZ, 0xc0, !PT ;  /* 0x8000000000007812 */ /* 0x000fd600078ec0ff */
[----:B------:R-:W-:Y:S05]  /*1900*/  @!P0 BRA `(.L_x_43) ;  /* 0x0000000000688947 */ /* 0x000fea0003800000 */
[-CC-:B------:R-:W-:Y:S01]  /*1910*/  FFMA.RZ R11, R3, R17.reuse, R18.reuse ;  /* 0x00000011030b7223 */ /* 0x180fe2000000c012 */
[----:B------:R-:W-:Y:S01]  /*1920*/  IADD3 R16, PT, PT, R19, 0x20, RZ ;  /* 0x0000002013107810 */ /* 0x000fe20007ffe0ff */
[-CC-:B------:R-:W-:Y:S01]  /*1930*/  FFMA.RM R14, R3, R17.reuse, R18.reuse ;  /* 0x00000011030e7223 */ /* 0x180fe20000004012 */
[----:B------:R-:W-:Y:S02]  /*1940*/  ISETP.NE.AND P2, PT, R19, RZ, PT ;  /* 0x000000ff1300720c */ /* 0x000fe40003f45270 */
[----:B------:R-:W-:Y:S01]  /*1950*/  LOP3.LUT R15, R11, 0x7fffff, RZ, 0xc0, !PT ;  /* 0x007fffff0b0f7812 */ /* 0x000fe200078ec0ff */
[----:B------:R-:W-:Y:S01]  /*1960*/  FFMA.RP R11, R3, R17, R18 ;  /* 0x00000011030b7223 */ /* 0x000fe20000008012 */
[----:B------:R-:W-:Y:S01]  /*1970*/  IMAD.MOV R3, RZ, RZ, -R19 ;  /* 0x000000ffff037224 */ /* 0x000fe200078e0a13 */
[----:B------:R-:W-:Y:S02]  /*1980*/  ISETP.NE.AND P1, PT, R19, RZ, PT ;  /* 0x000000ff1300720c */ /* 0x000fe40003f25270 */
[----:B------:R-:W-:-:S02]  /*1990*/  LOP3.LUT R15, R15, 0x800000, RZ, 0xfc, !PT ;  /* 0x008000000f0f7812 */ /* 0x000fc400078efcff */
[----:B------:R-:W-:Y:S02]  /*19a0*/  FSETP.NEU.FTZ.AND P0, PT, R11, R14, PT ;  /* 0x0000000e0b00720b */ /* 0x000fe40003f1d000 */
[----:B------:R-:W-:Y:S02]  /*19b0*/  SHF.L.U32 R16, R15, R16, RZ ;  /* 0x000000100f107219 */ /* 0x000fe400000006ff */
[----:B------:R-:W-:Y:S02]  /*19c0*/  SEL R14, R3, RZ, P2 ;  /* 0x000000ff030e7207 */ /* 0x000fe40001000000 */
[----:B------:R-:W-:Y:S02]  /*19d0*/  ISETP.NE.AND P1, PT, R16, RZ, P1 ;  /* 0x000000ff1000720c */ /* 0x000fe40000f25270 */
[----:B------:R-:W-:Y:S02]  /*19e0*/  SHF.R.U32.HI R14, RZ, R14, R15 ;  /* 0x0000000eff0e7219 */ /* 0x000fe4000001160f */
[----:B------:R-:W-:-:S02]  /*19f0*/  PLOP3.LUT P0, PT, P0, P1, PT, 0xf8, 0x8f ;  /* 0x00000000008f781c */ /* 0x000fc40000703f70 */
[----:B------:R-:W-:Y:S02]  /*1a00*/  SHF.R.U32.HI R16, RZ, 0x1, R14 ;  /* 0x00000001ff107819 */ /* 0x000fe4000001160e */
[----:B------:R-:W-:-:S04]  /*1a10*/  SEL R3, RZ, 0x1, !P0 ;  /* 0x00000001ff037807 */ /* 0x000fc80004000000 */
[----:B------:R-:W-:-:S04]  /*1a20*/  LOP3.LUT R3, R3, 0x1, R16, 0xf8, !PT ;  /* 0x0000000103037812 */ /* 0x000fc800078ef810 */
[----:B------:R-:W-:-:S04]  /*1a30*/  LOP3.LUT R3, R3, R14, RZ, 0xc0, !PT ;  /* 0x0000000e03037212 */ /* 0x000fc800078ec0ff */
[----:B------:R-:W-:-:S04]  /*1a40*/  IADD3 R3, PT, PT, R16, R3, RZ ;  /* 0x0000000310037210 */ /* 0x000fc80007ffe0ff */
[----:B------:R-:W-:Y:S01]  /*1a50*/  LOP3.LUT R0, R3, R0, RZ, 0xfc, !PT ;  /* 0x0000000003007212 */ /* 0x000fe200078efcff */
[----:B------:R-:W-:Y:S06]  /*1a60*/  BRA `(.L_x_43) ;  /* 0x0000000000107947 */ /* 0x000fec0003800000 */
.L_x_42:
[----:B------:R-:W-:-:S04]  /*1a70*/  LOP3.LUT R0, R0, 0x80000000, RZ, 0xc0, !PT ;  /* 0x8000000000007812 */ /* 0x000fc800078ec0ff */
[----:B------:R-:W-:Y:S01]  /*1a80*/  LOP3.LUT R0, R0, 0x7f800000, RZ, 0xfc, !PT ;  /* 0x7f80000000007812 */ /* 0x000fe200078efcff */
[----:B------:R-:W-:Y:S06]  /*1a90*/  BRA `(.L_x_43) ;  /* 0x0000000000047947 */ /* 0x000fec0003800000 */
.L_x_41:
[----:B------:R-:W-:-:S07]  /*1aa0*/  IMAD R0, R11, 0x800000, R0 ;  /* 0x008000000b007824 */ /* 0x000fce00078e0200 */
.L_x_43:
[----:B------:R-:W-:Y:S05]  /*1ab0*/  BSYNC.RECONVERGENT B2 ;  /* 0x0000000000027941 */ /* 0x000fea0003800200 */
.L_x_40:
[----:B------:R-:W-:Y:S05]  /*1ac0*/  BRA `(.L_x_44) ;  /* 0x0000000000207947 */ /* 0x000fea0003800000 */
.L_x_39:
[----:B------:R-:W-:-:S04]  /*1ad0*/  LOP3.LUT R0, R3, 0x80000000, R0, 0x48, !PT ;  /* 0x8000000003007812 */ /* 0x000fc800078e4800 */
[----:B------:R-:W-:Y:S01]  /*1ae0*/  LOP3.LUT R0, R0, 0x7f800000, RZ, 0xfc, !PT ;  /* 0x7f80000000007812 */ /* 0x000fe200078efcff */
[----:B------:R-:W-:Y:S06]  /*1af0*/  BRA `(.L_x_44) ;  /* 0x0000000000147947 */ /* 0x000fec0003800000 */
.L_x_38:
[----:B------:R-:W-:Y:S01]  /*1b00*/  LOP3.LUT R0, R3, 0x80000000, R0, 0x48, !PT ;  /* 0x8000000003007812 */ /* 0x000fe200078e4800 */
[----:B------:R-:W-:Y:S06]  /*1b10*/  BRA `(.L_x_44) ;  /* 0x00000000000c7947 */ /* 0x000fec0003800000 */
.L_x_37:
[----:B------:R-:W0:Y:S01]  /*1b20*/  MUFU.RSQ R0, -QNAN ;  /* 0xffc0000000007908 */ /* 0x000e220000001400 */
[----:B------:R-:W-:Y:S05]  /*1b30*/  BRA `(.L_x_44) ;  /* 0x0000000000047947 */ /* 0x000fea0003800000 */
.L_x_36:
[----:B------:R-:W-:-:S07]  /*1b40*/  FADD.FTZ R0, R0, R3 ;  /* 0x0000000300007221 */ /* 0x000fce0000010000 */
.L_x_44:
[----:B------:R-:W-:Y:S05]  /*1b50*/  BSYNC.RECONVERGENT B1 ;  /* 0x0000000000017941 */ /* 0x000fea0003800200 */
.L_x_34:
[----:B------:R-:W-:Y:S02]  /*1b60*/  HFMA2 R15, -RZ, RZ, 0, 0 ;  /* 0x00000000ff0f7431 */ /* 0x000fe400000001ff */
[----:B------:R-:W-:Y:S01]  /*1b70*/  IMAD.MOV.U32 R14, RZ, RZ, R12 ;  /* 0x000000ffff0e7224 */ /* 0x000fe200078e000c */
[----:B0-----:R-:W-:-:S03]  /*1b80*/  MOV R3, R0 ;  /* 0x0000000000037202 */ /* 0x001fc60000000f00 */
[----:B------:R-:W-:Y:S05]  /*1b90*/  RET.REL.NODEC R14 `(_Z11srad_cuda_1PfS_S_S_S_S_iif) ;  /* 0xffffffe40e187950 */ /* 0x000fea0003c3ffff */
.L_x_45:
        /* <DEDUP_REMOVED lines=14> */
.L_x_47:


//--------------------- .nv.shared._Z11srad_cuda_2PfS_S_S_S_S_iiff --------------------------
	.section	.nv.shared._Z11srad_cuda_2PfS_S_S_S_S_iiff,"aw",@nobits
	.sectionflags	@""
	.align	4
.nv.shared._Z11srad_cuda_2PfS_S_S_S_S_iiff:
	.zero		6144


//--------------------- .nv.shared.reserved.0     --------------------------
	.section	.nv.shared.reserved.0,"aw",@nobits
	.weak		__nv_reservedSMEM_offset_0_alias
	.size		__nv_reservedSMEM_offset_0_alias, 0, 64
	.other		__nv_reservedSMEM_offset_0_alias,@"STO_CUDA_RESERVED_SHARED STV_DEFAULT"
__nv_reservedSMEM_offset_0_alias:
	.zero		0
	.zero		64


//--------------------- .nv.shared._Z11srad_cuda_1PfS_S_S_S_S_iif --------------------------
	.section	.nv.shared._Z11srad_cuda_1PfS_S_S_S_S_iif,"aw",@nobits
	.sectionflags	@""
	.align	4
.nv.shared._Z11srad_cuda_1PfS_S_S_S_S_iif:
	.zero		7168


//--------------------- .nv.constant0._Z11srad_cuda_2PfS_S_S_S_S_iiff --------------------------
	.section	.nv.constant0._Z11srad_cuda_2PfS_S_S_S_S_iiff,"a",@progbits
	.sectionflags	@""
	.align	4
.nv.constant0._Z11srad_cuda_2PfS_S_S_S_S_iiff:
	.zero		960


//--------------------- .nv.constant0._Z11srad_cuda_1PfS_S_S_S_S_iif --------------------------
	.section	.nv.constant0._Z11srad_cuda_1PfS_S_S_S_S_iif,"a",@progbits
	.sectionflags	@""
	.align	4
.nv.constant0._Z11srad_cuda_1PfS_S_S_S_S_iif:
	.zero		956


//--------------------- SYMBOLS --------------------------

	.type		.nv.reservedSmem.offset0,@object
	.size		.nv.reservedSmem.offset0,0x4
	.type		.nv.reservedSmem.cap,@object
	.size		.nv.reservedSmem.cap,0x4
